def gluon_tcgen05(
    a_ptr,
    b_ptr,
    c_ptr,
    M,
    N,
    K,
    stride_am,
    stride_bk,
    stride_cm,
    BLOCK_M: gl.constexpr,
    BLOCK_N: gl.constexpr,
    BLOCK_K: gl.constexpr,
    DTYPE: gl.constexpr,
    A_LAYOUT: gl.constexpr,
    B_LAYOUT: gl.constexpr,
    C_LAYOUT: gl.constexpr,
    B_SHAPE: gl.constexpr,
    TMEM_LAYOUT: gl.constexpr,
    TMEM_REG: gl.constexpr,
    TRANS_B: gl.constexpr,
    NUM_BUFFERS: gl.constexpr,
):
    a_desc = tma.make_tensor_descriptor(
        a_ptr, [M, K], [stride_am, 1], [BLOCK_M, BLOCK_K], A_LAYOUT
    )
    b_desc = tma.make_tensor_descriptor(
        b_ptr,
        [N, K] if TRANS_B else [K, N],
        [stride_bk, 1],
        B_SHAPE,
        B_LAYOUT,
    )
    c_desc = tma.make_tensor_descriptor(
        c_ptr, [M, N], [stride_cm, 1], [BLOCK_M, BLOCK_N], C_LAYOUT
    )

    a_bufs = gl.allocate_shared_memory(
        DTYPE, [NUM_BUFFERS, BLOCK_M, BLOCK_K], A_LAYOUT
    )
    b_bufs = gl.allocate_shared_memory(DTYPE, [NUM_BUFFERS] + B_SHAPE, B_LAYOUT)

    pid_m = gl.program_id(0)
    pid_n = gl.program_id(1)
    off_m = pid_m * BLOCK_M
    off_n = pid_n * BLOCK_N

    tma_bars = gl.allocate_shared_memory(
        gl.int64, [NUM_BUFFERS, 1], mbarrier.MBarrierLayout()
    )
    mma_bars = gl.allocate_shared_memory(
        gl.int64, [NUM_BUFFERS, 1], mbarrier.MBarrierLayout()
    )
    for i in gl.static_range(NUM_BUFFERS):
        mbarrier.init(tma_bars.index(i), count=1)
        mbarrier.init(mma_bars.index(i), count=1)

    acc_tmem = allocate_tensor_memory(gl.float32, [BLOCK_M, BLOCK_N], TMEM_LAYOUT)
    idx = 0
    phase = 0
    use_acc = False
    for k in range(0, K, BLOCK_K):
        a = a_bufs.index(idx)
        b = b_bufs.index(idx)
        tma_bar = tma_bars.index(idx)
        mma_bar = mma_bars.index(idx)
        mbarrier.expect(
            tma_bar, a_desc.block_type.nbytes + b_desc.block_type.nbytes
        )
        tma.async_copy_global_to_shared(a_desc, [off_m, k], tma_bar, a)
        tma.async_copy_global_to_shared(
            b_desc, [off_n, k] if TRANS_B else [k, off_n], tma_bar, b
        )
        mbarrier.wait(tma_bar, phase=phase)

        if TRANS_B:
            b = b.permute((1, 0))
        tcgen05_mma(a, b, acc_tmem, use_acc=use_acc)
        tcgen05_commit(mma_bar)
        mbarrier.wait(mma_bar, phase=phase)
        use_acc = True

        idx += 1
        if idx == NUM_BUFFERS:
            idx = 0
            phase ^= 1

    for i in gl.static_range(NUM_BUFFERS):
        mbarrier.invalidate(tma_bars.index(i))
        mbarrier.invalidate(mma_bars.index(i))

    acc = acc_tmem.load(TMEM_REG)
    c_smem = gl.allocate_shared_memory(DTYPE, [BLOCK_M, BLOCK_N], C_LAYOUT)
    c_smem.store(acc.to(DTYPE))
    fence_async_shared()
    tma.async_copy_shared_to_global(c_desc, [off_m, off_n], c_smem)
    tma.store_wait(pendings=0)

# config = {"BLOCK_K": 64, "BLOCK_M": 64, "BLOCK_N": 128, "arch": "sm_100", "dtype": "bf16", "num_buffers": 4, "num_warps": 4, "trans_b": 0}
# arch = sm_100


// ===== COMPILED SASS (sm_100a) =====

	.target	sm_100a

	.elftype	@"ET_EXEC"


//--------------------- .note.nv.tkinfo           --------------------------
	.section	.note.nv.tkinfo,"",@"SHT_NOTE"
	.sectionflags	@"SHF_NOTE_NV_TKINFO"
	.tkinfo
        /*0018*/ 	.word	0x00000081
        /*0030*/ 	.string	""
        /*0030*/ 	.string	"ptxas-blackwell"
        /*0030*/ 	.string	"Cuda compilation tools, release 12.9, V12.9.86"
        /*0030*/ 	.string	"Build cuda_12.9.r12.9/compiler.36037853_0"
        /*0030*/ 	.string	"-v  -suppress-debug-info  -lineinfo  -arch sm_100a "



//--------------------- .note.nv.cuver            --------------------------
	.section	.note.nv.cuver,"",@"SHT_NOTE"
	.sectionflags	@"SHF_NOTE_NV_CUVER"
        /*0018*/ 	.short	0x0001
        /*001a*/ 	.short	0x0064
        /*001c*/ 	.short	0x0001
        /*001e*/ 	.short	0x0000
        /*0020*/ 	.short	0x0001
        /*0022*/ 	.short	0x0000


//--------------------- .nv.info                  --------------------------
	.section	.nv.info,"",@"SHT_CUDA_INFO"
	.align	4


	//----- nvinfo : EIATTR_REGCOUNT
	.align		4
        /*0000*/ 	.byte	0x04, 0x2f
        /*0002*/ 	.short	(.L_4 - .L_3)
	.align		4
.L_3:
        /*0004*/ 	.word	index@(gluon_tcgen05)
        /*0008*/ 	.word	0x00000047


	//----- nvinfo : EIATTR_FRAME_SIZE
	.align		4
.L_4:
        /*000c*/ 	.byte	0x04, 0x11
        /*000e*/ 	.short	(.L_6 - .L_5)
	.align		4
.L_5:
        /*0010*/ 	.word	index@($__internal_2_$__cuda_sm10x_tcgen05_guardrail_trap_unallocated_columns_being_dealloced)
        /*0014*/ 	.word	0x00000000


	//----- nvinfo : EIATTR_FRAME_SIZE
	.align		4
.L_6:
        /*0018*/ 	.byte	0x04, 0x11
        /*001a*/ 	.short	(.L_8 - .L_7)
	.align		4
.L_7:
        /*001c*/ 	.word	index@($__internal_1_$__cuda_sm10x_tcgen05_guardrail_trap_phase_invalid_during_alloc)
        /*0020*/ 	.word	0x00000000


	//----- nvinfo : EIATTR_FRAME_SIZE
	.align		4
.L_8:
        /*0024*/ 	.byte	0x04, 0x11
        /*0026*/ 	.short	(.L_10 - .L_9)
	.align		4
.L_9:
        /*0028*/ 	.word	index@($__internal_0_$__cuda_sm10x_tcgen05_guardrail_trap_col_being_dealloced_not_returned_by_alloc)
        /*002c*/ 	.word	0x00000000


	//----- nvinfo : EIATTR_FRAME_SIZE
	.align		4
.L_10:
        /*0030*/ 	.byte	0x04, 0x11
        /*0032*/ 	.short	(.L_12 - .L_11)
	.align		4
.L_11:
        /*0034*/ 	.word	index@(gluon_tcgen05)
        /*0038*/ 	.word	0x00000000


	//----- nvinfo : EIATTR_MIN_STACK_SIZE
	.align		4
.L_12:
        /*003c*/ 	.byte	0x04, 0x12
        /*003e*/ 	.short	(.L_14 - .L_13)
	.align		4
.L_13:
        /*0040*/ 	.word	index@(gluon_tcgen05)
        /*0044*/ 	.word	0x00000000
.L_14:


//--------------------- .nv.info.gluon_tcgen05    --------------------------
	.section	.nv.info.gluon_tcgen05,"",@"SHT_CUDA_INFO"
	.sectionflags	@""
	.align	4


	//----- nvinfo : EIATTR_CUDA_API_VERSION
	.align		4
        /*0000*/ 	.byte	0x04, 0x37
        /*0002*/ 	.short	(.L_16 - .L_15)
.L_15:
        /*0004*/ 	.word	0x00000081


	//----- nvinfo : EIATTR_KPARAM_INFO
	.align		4
.L_16:
        /*0008*/ 	.byte	0x04, 0x17
        /*000a*/ 	.short	(.L_18 - .L_17)
.L_17:
        /*000c*/ 	.word	0x00000000
        /*0010*/ 	.short	0x000a
        /*0012*/ 	.short	0x0048
        /*0014*/ 	.byte	0x00, 0xf4, 0x21, 0x00


	//----- nvinfo : EIATTR_KPARAM_INFO
	.align		4
.L_18:
        /*0018*/ 	.byte	0x04, 0x17
        /*001a*/ 	.short	(.L_20 - .L_19)
.L_19:
        /*001c*/ 	.word	0x00000000
        /*0020*/ 	.short	0x0009
        /*0022*/ 	.short	0x0040
        /*0024*/ 	.byte	0x00, 0xf4, 0x21, 0x00


	//----- nvinfo : EIATTR_KPARAM_INFO
	.align		4
.L_20:
        /*0028*/ 	.byte	0x04, 0x17
        /*002a*/ 	.short	(.L_22 - .L_21)
.L_21:
        /*002c*/ 	.word	0x00000000
        /*0030*/ 	.short	0x0008
        /*0032*/ 	.short	0x0038
        /*0034*/ 	.byte	0x00, 0xf0, 0x21, 0x00


	//----- nvinfo : EIATTR_KPARAM_INFO
	.align		4
.L_22:
        /*0038*/ 	.byte	0x04, 0x17
        /*003a*/ 	.short	(.L_24 - .L_23)
.L_23:
        /*003c*/ 	.word	0x00000000
        /*0040*/ 	.short	0x0007
        /*0042*/ 	.short	0x0030
        /*0044*/ 	.byte	0x00, 0xf0, 0x21, 0x00


	//----- nvinfo : EIATTR_KPARAM_INFO
	.align		4
.L_24:
        /*0048*/ 	.byte	0x04, 0x17
        /*004a*/ 	.short	(.L_26 - .L_25)
.L_25:
        /*004c*/ 	.word	0x00000000
        /*0050*/ 	.short	0x0006
        /*0052*/ 	.short	0x0028
        /*0054*/ 	.byte	0x00, 0xf0, 0x21, 0x00


	//----- nvinfo : EIATTR_KPARAM_INFO
	.align		4
.L_26:
        /*0058*/ 	.byte	0x04, 0x17
        /*005a*/ 	.short	(.L_28 - .L_27)
.L_27:
        /*005c*/ 	.word	0x00000000
        /*0060*/ 	.short	0x0005
        /*0062*/ 	.short	0x0020
        /*0064*/ 	.byte	0x00, 0xf0, 0x11, 0x00


	//----- nvinfo : EIATTR_KPARAM_INFO
	.align		4
.L_28:
        /*0068*/ 	.byte	0x04, 0x17
        /*006a*/ 	.short	(.L_30 - .L_29)
.L_29:
        /*006c*/ 	.word	0x00000000
        /*0070*/ 	.short	0x0004
        /*0072*/ 	.short	0x001c
        /*0074*/ 	.byte	0x00, 0xf0, 0x11, 0x00


	//----- nvinfo : EIATTR_KPARAM_INFO
	.align		4
.L_30:
        /*0078*/ 	.byte	0x04, 0x17
        /*007a*/ 	.short	(.L_32 - .L_31)
.L_31:
        /*007c*/ 	.word	0x00000000
        /*0080*/ 	.short	0x0003
        /*0082*/ 	.short	0x0018
        /*0084*/ 	.byte	0x00, 0xf0, 0x11, 0x00


	//----- nvinfo : EIATTR_KPARAM_INFO
	.align		4
.L_32:
        /*0088*/ 	.byte	0x04, 0x17
        /*008a*/ 	.short	(.L_34 - .L_33)
.L_33:
        /*008c*/ 	.word	0x00000000
        /*0090*/ 	.short	0x0002
        /*0092*/ 	.short	0x0010
        /*0094*/ 	.byte	0x00, 0xf4, 0x21, 0x00


	//----- nvinfo : EIATTR_KPARAM_INFO
	.align		4
.L_34:
        /*0098*/ 	.byte	0x04, 0x17
        /*009a*/ 	.short	(.L_36 - .L_35)
.L_35:
        /*009c*/ 	.word	0x00000000
        /*00a0*/ 	.short	0x0001
        /*00a2*/ 	.short	0x0008
        /*00a4*/ 	.byte	0x00, 0xf4, 0x21, 0x00


	//----- nvinfo : EIATTR_KPARAM_INFO
	.align		4
.L_36:
        /*00a8*/ 	.byte	0x04, 0x17
        /*00aa*/ 	.short	(.L_38 - .L_37)
.L_37:
        /*00ac*/ 	.word	0x00000000
        /*00b0*/ 	.short	0x0000
        /*00b2*/ 	.short	0x0000
        /*00b4*/ 	.byte	0x00, 0xf4, 0x21, 0x00


	//----- nvinfo : EIATTR_AT_ENTRY_FRAGMENTS
	.align		4
.L_38:
        /*00b8*/ 	.byte	0x04, 0x4f
        /*00ba*/ 	.short	(.L_40 - .L_39)


	//   ....[0]....
.L_39:
        /*00bc*/ 	.word	0x00000004


	//----- nvinfo : EIATTR_RESERVED_SMEM_USED
	.align		4
.L_40:
        /*00c0*/ 	.byte	0x01, 0x41
	.zero		2


	//----- nvinfo : EIATTR_SPARSE_MMA_MASK
	.align		4
        /*00c4*/ 	.byte	0x03, 0x50
        /*00c6*/ 	.short	0x0000


	//----- nvinfo : EIATTR_TCGEN05_1CTA_USED
	.align		4
        /*00c8*/ 	.byte	0x01, 0x51
	.zero		2


	//----- nvinfo : EIATTR_MAXREG_COUNT
	.align		4
        /*00cc*/ 	.byte	0x03, 0x1b
        /*00ce*/ 	.short	0x00ff


	//----- nvinfo : EIATTR_NUM_BARRIERS
	.align		4
        /*00d0*/ 	.byte	0x02, 0x4c
        /*00d2*/ 	.byte	0x01
	.zero		1


	//----- nvinfo : EIATTR_INT_WARP_WIDE_INSTR_OFFSETS
	.align		4
        /*00d4*/ 	.byte	0x04, 0x31
        /*00d6*/ 	.short	(.L_42 - .L_41)


	//   ....[0]....
.L_41:
        /*00d8*/ 	.word	0x00001720


	//   ....[1]....
        /*00dc*/ 	.word	0x00001740


	//   ....[2]....
        /*00e0*/ 	.word	0x000017c0


	//   ....[3]....
        /*00e4*/ 	.word	0x00001bb0


	//   ....[4]....
        /*00e8*/ 	.word	0x00001bc0


	//   ....[5]....
        /*00ec*/ 	.word	0x00001c20


	//   ....[6]....
        /*00f0*/ 	.word	0x00001c30


	//   ....[7]....
        /*00f4*/ 	.word	0x00001f10


	//   ....[8]....
        /*00f8*/ 	.word	0x00001f20


	//   ....[9]....
        /*00fc*/ 	.word	0x000020b0


	//   ....[10]....
        /*0100*/ 	.word	0x000020e0


	//   ....[11]....
        /*0104*/ 	.word	0x00002100


	//   ....[12]....
        /*0108*/ 	.word	0x00002140


	//   ....[13]....
        /*010c*/ 	.word	0x00002450


	//   ....[14]....
        /*0110*/ 	.word	0x00002460


	//   ....[15]....
        /*0114*/ 	.word	0x00002830


	//   ....[16]....
        /*0118*/ 	.word	0x00002840


	//   ....[17]....
        /*011c*/ 	.word	0x00002d30


	//   ....[18]....
        /*0120*/ 	.word	0x00002d80


	//----- nvinfo : EIATTR_COOP_GROUP_MASK_REGIDS
	.align		4
.L_42:
        /*0124*/ 	.byte	0x04, 0x29
        /*0126*/ 	.short	(.L_44 - .L_43)


	//   ....[0]....
.L_43:
        /*0128*/ 	.word	0xffffffff


	//   ....[1]....
        /*012c*/ 	.word	0xffffffff


	//   ....[2]....
        /*0130*/ 	.word	0xffffffff


	//   ....[3]....
        /*0134*/ 	.word	0xffffffff


	//   ....[4]....
        /*0138*/ 	.word	0xffffffff


	//   ....[5]....
        /*013c*/ 	.word	0xffffffff


	//   ....[6]....
        /*0140*/ 	.word	0xffffffff


	//   ....[7]....
        /*0144*/ 	.word	0xffffffff


	//   ....[8]....
        /*0148*/ 	.word	0xffffffff


	//   ....[9]....
        /*014c*/ 	.word	0xffffffff


	//----- nvinfo : EIATTR_COOP_GROUP_INSTR_OFFSETS
	.align		4
.L_44:
        /*0150*/ 	.byte	0x04, 0x28
        /*0152*/ 	.short	(.L_46 - .L_45)


	//   ....[0]....
.L_45:
        /*0154*/ 	.word	0x00000050


	//   ....[1]....
        /*0158*/ 	.word	0x00000310


	//   ....[2]....
        /*015c*/ 	.word	0x00000500


	//   ....[3]....
        /*0160*/ 	.word	0x000009c0


	//   ....[4]....
        /*0164*/ 	.word	0x00000b00


	//   ....[5]....
        /*0168*/ 	.word	0x00000fb0


	//   ....[6]....
        /*016c*/ 	.word	0x000010f0


	//   ....[7]....
        /*0170*/ 	.word	0x000015e0


	//   ....[8]....
        /*0174*/ 	.word	0x00002bc0


	//   ....[9]....
        /*0178*/ 	.word	0x00002e30


	//----- nvinfo : EIATTR_VRC_CTA_INIT_COUNT
	.align		4
.L_46:
        /*017c*/ 	.byte	0x02, 0x4a
        /*017e*/ 	.byte	0x80
	.zero		1


	//----- nvinfo : EIATTR_MBARRIER_INSTR_OFFSETS
	.align		4
        /*0180*/ 	.byte	0x04, 0x39
        /*0182*/ 	.short	(.L_48 - .L_47)


	//   ....[0]....
.L_47:
        /*0184*/ 	.word	0x000017e0
        /*0188*/ 	.word	0x000000ff
        /*018c*/ 	.word	0x00018000
        /*0190*/ 	.short	0x0100
        /*0192*/ 	.byte	0x08
	.zero		1


	//   ....[1]....
        /*0194*/ 	.word	0x000017f0
        /*0198*/ 	.word	0x000000ff
        /*019c*/ 	.word	0x00018020
        /*01a0*/ 	.short	0x0100
        /*01a2*/ 	.byte	0x08
	.zero		1


	//   ....[2]....
        /*01a4*/ 	.word	0x000018a0
        /*01a8*/ 	.word	0x000000ff
        /*01ac*/ 	.word	0x00018008
        /*01b0*/ 	.short	0x0100
        /*01b2*/ 	.byte	0x08
	.zero		1


	//   ....[3]....
        /*01b4*/ 	.word	0x000018b0
        /*01b8*/ 	.word	0x000000ff
        /*01bc*/ 	.word	0x00018028
        /*01c0*/ 	.short	0x0100
        /*01c2*/ 	.byte	0x08
	.zero		1


	//   ....[4]....
        /*01c4*/ 	.word	0x00001990
        /*01c8*/ 	.word	0x000000ff
        /*01cc*/ 	.word	0x00018010
        /*01d0*/ 	.short	0x0100
        /*01d2*/ 	.byte	0x08
	.zero		1


	//   ....[5]....
        /*01d4*/ 	.word	0x000019a0
        /*01d8*/ 	.word	0x000000ff
        /*01dc*/ 	.word	0x00018030
        /*01e0*/ 	.short	0x0100
        /*01e2*/ 	.byte	0x08
	.zero		1


	//   ....[6]....
        /*01e4*/ 	.word	0x00001ab0
        /*01e8*/ 	.word	0x000000ff
        /*01ec*/ 	.word	0x00018018
        /*01f0*/ 	.short	0x0100
        /*01f2*/ 	.byte	0x08
	.zero		1


	//   ....[7]....
        /*01f4*/ 	.word	0x00001ac0
        /*01f8*/ 	.word	0x000000ff
        /*01fc*/ 	.word	0x00018038
        /*0200*/ 	.short	0x0100
        /*0202*/ 	.byte	0x08
	.zero		1


	//   ....[8]....
        /*0204*/ 	.word	0x00001cc0
        /*0208*/ 	.word	0x000000ff
        /*020c*/ 	.word	0x00018000
        /*0210*/ 	.short	0x010a
        /*0212*/ 	.byte	0x08
	.zero		1


	//   ....[9]....
        /*0214*/ 	.word	0x00001f70
        /*0218*/ 	.word	0x000000ff
        /*021c*/ 	.word	0x00018020
        /*0220*/ 	.short	0x010a
        /*0222*/ 	.byte	0x08
	.zero		1


	//   ....[10]....
        /*0224*/ 	.word	0x000021c0
        /*0228*/ 	.word	0x000000ff
        /*022c*/ 	.word	0x00018000
        /*0230*/ 	.short	0x010a
        /*0232*/ 	.byte	0x11
	.zero		1


	//   ....[11]....
        /*0234*/ 	.word	0x000024a0
        /*0238*/ 	.word	0x000000ff
        /*023c*/ 	.word	0x00018020
        /*0240*/ 	.short	0x010a
        /*0242*/ 	.byte	0x11
	.zero		1


	//   ....[12]....
        /*0244*/ 	.word	0x00002570
        /*0248*/ 	.word	0x000000ff
        /*024c*/ 	.word	0x00018000
        /*0250*/ 	.short	0x0108
        /*0252*/ 	.byte	0x08
	.zero		1


	//   ....[13]....
        /*0254*/ 	.word	0x00002580
        /*0258*/ 	.word	0x000000ff
        /*025c*/ 	.word	0x00018020
        /*0260*/ 	.short	0x0108
        /*0262*/ 	.byte	0x08
	.zero		1


	//   ....[14]....
        /*0264*/ 	.word	0x000025d0
        /*0268*/ 	.word	0x000000ff
        /*026c*/ 	.word	0x00018008
        /*0270*/ 	.short	0x0108
        /*0272*/ 	.byte	0x08
	.zero		1


	//   ....[15]....
        /*0274*/ 	.word	0x000025e0
        /*0278*/ 	.word	0x000000ff
        /*027c*/ 	.word	0x00018028
        /*0280*/ 	.short	0x0108
        /*0282*/ 	.byte	0x08
	.zero		1


	//   ....[16]....
        /*0284*/ 	.word	0x00002630
        /*0288*/ 	.word	0x000000ff
        /*028c*/ 	.word	0x00018010
        /*0290*/ 	.short	0x0108
        /*0292*/ 	.byte	0x08
	.zero		1


	//   ....[17]....
        /*0294*/ 	.word	0x00002640
        /*0298*/ 	.word	0x000000ff
        /*029c*/ 	.word	0x00018030
        /*02a0*/ 	.short	0x0108
        /*02a2*/ 	.byte	0x08
	.zero		1


	//   ....[18]....
        /*02a4*/ 	.word	0x00002690
        /*02a8*/ 	.word	0x000000ff
        /*02ac*/ 	.word	0x00018018
        /*02b0*/ 	.short	0x0108
        /*02b2*/ 	.byte	0x08
	.zero		1


	//   ....[19]....
        /*02b4*/ 	.word	0x000026a0
        /*02b8*/ 	.word	0x000000ff
        /*02bc*/ 	.word	0x00018038
        /*02c0*/ 	.short	0x0108
        /*02c2*/ 	.byte	0x08
	.zero		1


	//   ....[20]....
        /*02c4*/ 	.word	0x00002e50
        /*02c8*/ 	.word	0x000000ff
        /*02cc*/ 	.word	0x00018000
        /*02d0*/ 	.short	0x010a
        /*02d2*/ 	.byte	0x08
	.zero		1


	//   ....[21]....
        /*02d4*/ 	.word	0x00002e80
        /*02d8*/ 	.word	0x000000ff
        /*02dc*/ 	.word	0x00018020
        /*02e0*/ 	.short	0x010a
        /*02e2*/ 	.byte	0x08
	.zero		1


	//   ....[22]....
        /*02e4*/ 	.word	0x00002eb0
        /*02e8*/ 	.word	0x000000ff
        /*02ec*/ 	.word	0x00018000
        /*02f0*/ 	.short	0x010a
        /*02f2*/ 	.byte	0x11
	.zero		1


	//   ....[23]....
        /*02f4*/ 	.word	0x00002ee0
        /*02f8*/ 	.word	0x000000ff
        /*02fc*/ 	.word	0x00018020
        /*0300*/ 	.short	0x010a
        /*0302*/ 	.byte	0x11
	.zero		1


	//----- nvinfo : EIATTR_NUM_MBARRIERS
	.align		4
.L_48:
        /*0304*/ 	.byte	0x03, 0x38
        /*0306*/ 	.short	0x0008


	//----- nvinfo : EIATTR_EXIT_INSTR_OFFSETS
	.align		4
        /*0308*/ 	.byte	0x04, 0x1c
        /*030a*/ 	.short	(.L_50 - .L_49)


	//   ....[0]....
.L_49:
        /*030c*/ 	.word	0x00002e40


	//----- nvinfo : EIATTR_REQNTID
	.align		4
.L_50:
        /*0310*/ 	.byte	0x04, 0x10
        /*0312*/ 	.short	(.L_52 - .L_51)
.L_51:
        /*0314*/ 	.word	0x00000080
        /*0318*/ 	.word	0x00000001
        /*031c*/ 	.word	0x00000001


	//----- nvinfo : EIATTR_CRS_STACK_SIZE
	.align		4
.L_52:
        /*0320*/ 	.byte	0x04, 0x1e
        /*0322*/ 	.short	(.L_54 - .L_53)
.L_53:
        /*0324*/ 	.word	0x00000000


	//----- nvinfo : EIATTR_CBANK_PARAM_SIZE
	.align		4
.L_54:
        /*0328*/ 	.byte	0x03, 0x19
        /*032a*/ 	.short	0x0050


	//----- nvinfo : EIATTR_PARAM_CBANK
	.align		4
        /*032c*/ 	.byte	0x04, 0x0a
        /*032e*/ 	.short	(.L_56 - .L_55)
	.align		4
.L_55:
        /*0330*/ 	.word	index@(.nv.constant0.gluon_tcgen05)
        /*0334*/ 	.short	0x0380
        /*0336*/ 	.short	0x0050


	//----- nvinfo : EIATTR_SW_WAR
	.align		4
.L_56:
        /*0338*/ 	.byte	0x04, 0x36
        /*033a*/ 	.short	(.L_58 - .L_57)
.L_57:
        /*033c*/ 	.word	0x00000008
.L_58:


//--------------------- .nv.compat                --------------------------
	.section	.nv.compat,"",@"SHT_CUDA_COMPAT_INFO"
	.align	4
        /*0000*/ 	.byte	0x02, 0x02, 0x02, 0x00, 0x02, 0x05, 0x05, 0x00, 0x02, 0x03, 0x03, 0x00, 0x02, 0x06, 0x01, 0x00


//--------------------- .nv.callgraph             --------------------------
	.section	.nv.callgraph,"",@"SHT_CUDA_CALLGRAPH"
	.align	4
	.sectionentsize	8
	.align		4
        /*0000*/ 	.word	0x00000000
	.align		4
        /*0004*/ 	.word	0xffffffff
	.align		4
        /*0008*/ 	.word	0x00000000
	.align		4
        /*000c*/ 	.word	0xfffffffe
	.align		4
        /*0010*/ 	.word	0x00000000
	.align		4
        /*0014*/ 	.word	0xfffffffd
	.align		4
        /*0018*/ 	.word	0x00000000
	.align		4
        /*001c*/ 	.word	0xfffffffc


//--------------------- .text.gluon_tcgen05       --------------------------
	.section	.text.gluon_tcgen05,"ax",@progbits
	.align	128
        .global         gluon_tcgen05
        .type           gluon_tcgen05,@function
        .size           gluon_tcgen05,(.L_x_85 - gluon_tcgen05)
        .other          gluon_tcgen05,@"STO_CUDA_ENTRY STV_DEFAULT"
gluon_tcgen05:
.text.gluon_tcgen05:
[----:B------:R-:W1:Y:S01]  /*0000*/  LDC R1, c[0x0][0x37c] ;  /* 0x0000df00ff017b82 */ /* 0x000e620000000800 */
[----:B------:R-:W2:Y:S02]  /*0010*/  S2R R0, SR_TID.X ;  /* 0x0000000000007919 */ /* 0x000ea40000002100 */
[----:B--2---:R-:W-:-:S13]  /*0020*/  ISETP.GE.U32.AND P2, PT, R0, 0x20, PT ;  /* 0x000000200000780c */ /* 0x004fda0003f46070 */
[----:B------:R-:W-:Y:S05]  /*0030*/  @P2 BRA `(.L_x_0) ;  /* 0x0000000000b82947 */ /* 0x000fea0003800000 */
[----:B------:R-:W2:Y:S01]  /*0040*/  S2UR UR6, SR_CgaCtaId ;  /* 0x00000000000679c3 */ /* 0x000ea20000008800 */
[----:B------:R-:W-:Y:S01]  /*0050*/  NOP ;  /* 0x0000000000007918 */ /* 0x000fe20000000000 */
[----:B------:R-:W-:Y:S02]  /*0060*/  UMOV UR4, 0x40 ;  /* 0x0000004000047882 */ /* 0x000fe40000000000 */
[----:B--2---:R-:W-:-:S09]  /*0070*/  ULEA UR4, UR6, UR4, 0x18 ;  /* 0x0000000406047291 */ /* 0x004fd2000f8ec0ff */
[----:B------:R-:W2:Y:S01]  /*0080*/  LDS.U8 R2, [UR4] ;  /* 0x00000004ff027984 */ /* 0x000ea20008000000 */
[----:B------:R-:W-:Y:S02]  /*0090*/  UMOV UR4, 0x400 ;  /* 0x0000040000047882 */ /* 0x000fe40000000000 */
[----:B------:R-:W-:Y:S01]  /*00a0*/  ULEA UR4, UR6, UR4, 0x18 ;  /* 0x0000000406047291 */ /* 0x000fe2000f8ec0ff */
[----:B--2---:R-:W-:-:S13]  /*00b0*/  ISETP.NE.AND P0, PT, R2, RZ, PT ;  /* 0x000000ff0200720c */ /* 0x004fda0003f05270 */
[----:B------:R-:W-:Y:S05]  /*00c0*/  @P0 BRA `(.L_x_1) ;  /* 0x00000000007c0947 */ /* 0x000fea0003800000 */
[----:B------:R-:W-:-:S13]  /*00d0*/  ELECT P0, URZ, PT ;  /* 0x0000000000ff782f */ /* 0x000fda0003800000 */
[----:B------:R-:W-:Y:S05]  /*00e0*/  @!P0 BRA `(.L_x_2) ;  /* 0x0000000000848947 */ /* 0x000fea0003800000 */
[----:B------:R-:W-:Y:S01]  /*00f0*/  UMOV UR5, 0x4 ;  /* 0x0000000400057882 */ /* 0x000fe20000000000 */
[----:B------:R-:W-:Y:S02]  /*0100*/  IMAD.MOV.U32 R5, RZ, RZ, 0x1 ;  /* 0x00000001ff057424 */ /* 0x000fe400078e00ff */
[----:B------:R-:W-:Y:S02]  /*0110*/  IMAD.MOV.U32 R3, RZ, RZ, 0xf ;  /* 0x0000000fff037424 */ /* 0x000fe400078e00ff */
[----:B------:R-:W-:Y:S04]  /*0120*/  DEPBAR.LE SB2, 0x36 ;  /* 0x0000ad800000791a */ /* 0x000fe80000000000 */
[----:B------:R-:W2:Y:S02]  /*0130*/  UTCATOMSWS.FIND_AND_SET.ALIGN UP0, UR5, UR5 ;  /* 0x00000005000575e3 */ /* 0x000ea40008000800 */
[----:B--2---:R-:W-:-:S04]  /*0140*/  PLOP3.LUT P0, PT, PT, PT, UP0, 0x80, 0x8 ;  /* 0x000000000008781c */ /* 0x004fc80003f0f008 */
[----:B------:R-:W-:-:S04]  /*0150*/  SEL R2, RZ, 0xffffffff, !P0 ;  /* 0xffffffffff027807 */ /* 0x000fc80004000000 */
[----:B------:R-:W-:Y:S01]  /*0160*/  ISETP.NE.AND P0, PT, R2, RZ, PT ;  /* 0x000000ff0200720c */ /* 0x000fe20003f05270 */
[----:B------:R-:W-:-:S12]  /*0170*/  IMAD.U32 R2, RZ, RZ, UR5 ;  /* 0x00000005ff027e24 */ /* 0x000fd8000f8e00ff */
[----:B------:R-:W-:Y:S05]  /*0180*/  @P0 BRA `(.L_x_3) ;  /* 0x0000000000240947 */ /* 0x000fea0003800000 */
.L_x_4:
[----:B------:R-:W-:Y:S05]  /*0190*/  NANOSLEEP 0x64 ;  /* 0x000000640000795d */ /* 0x000fea0003800000 */
[----:B------:R-:W-:-:S05]  /*01a0*/  UMOV UR5, 0x4 ;  /* 0x0000000400057882 */ /* 0x000fca0000000000 */
[----:B------:R-:W-:Y:S04]  /*01b0*/  DEPBAR.LE SB2, 0x36 ;  /* 0x0000ad800000791a */ /* 0x000fe80000000000 */
[----:B------:R-:W2:Y:S02]  /*01c0*/  UTCATOMSWS.FIND_AND_SET.ALIGN UP0, UR5, UR5 ;  /* 0x00000005000575e3 */ /* 0x000ea40008000800 */
[----:B--2---:R-:W-:-:S04]  /*01d0*/  PLOP3.LUT P0, PT, PT, PT, UP0, 0x80, 0x8 ;  /* 0x000000000008781c */ /* 0x004fc80003f0f008 */
[----:B------:R-:W-:-:S04]  /*01e0*/  SEL R2, RZ, 0xffffffff, !P0 ;  /* 0xffffffffff027807 */ /* 0x000fc80004000000 */
[----:B------:R-:W-:Y:S01]  /*01f0*/  ISETP.NE.AND P0, PT, R2, RZ, PT ;  /* 0x000000ff0200720c */ /* 0x000fe20003f05270 */
[----:B------:R-:W-:-:S12]  /*0200*/  IMAD.U32 R2, RZ, RZ, UR5 ;  /* 0x00000005ff027e24 */ /* 0x000fd8000f8e00ff */
[----:B------:R-:W-:Y:S05]  /*0210*/  @!P0 BRA `(.L_x_4) ;  /* 0xfffffffc00dc8947 */ /* 0x000fea000383ffff */
.L_x_3:
[C---:B------:R-:W-:Y:S01]  /*0220*/  VIADD R4, R2.reuse, 0x10 ;  /* 0x0000001002047836 */ /* 0x040fe20000000000 */
[----:B------:R-:W-:Y:S01]  /*0230*/  UMOV UR5, 0x50 ;  /* 0x0000005000057882 */ /* 0x000fe20000000000 */
[----:B------:R-:W-:Y:S01]  /*0240*/  SHF.L.U32 R3, R3, R2, RZ ;  /* 0x0000000203037219 */ /* 0x000fe200000006ff */
[----:B------:R-:W-:Y:S01]  /*0250*/  ULEA UR5, UR6, UR5, 0x18 ;  /* 0x0000000506057291 */ /* 0x000fe2000f8ec0ff */
[----:B------:R-:W-:Y:S01]  /*0260*/  IMAD.SHL.U32 R2, R2, 0x20, RZ ;  /* 0x0000002002027824 */ /* 0x000fe200078e00ff */
[----:B------:R-:W-:-:S04]  /*0270*/  SHF.L.U32 R4, R5, R4, RZ ;  /* 0x0000000405047219 */ /* 0x000fc800000006ff */
[----:B------:R-:W-:-:S05]  /*0280*/  LOP3.LUT R3, R4, R3, RZ, 0xfc, !PT ;  /* 0x0000000304037212 */ /* 0x000fca00078efcff */
[----:B------:R2:W-:Y:S04]  /*0290*/  ATOMS.OR RZ, [UR5], R3 ;  /* 0x00000003ffff798c */ /* 0x0005e8000b000005 */
[----:B------:R2:W-:Y:S01]  /*02a0*/  STS [UR4], R2 ;  /* 0x00000002ff007988 */ /* 0x0005e20008000804 */
[----:B------:R-:W-:Y:S05]  /*02b0*/  BRA `(.L_x_2) ;  /* 0x0000000000107947 */ /* 0x000fea0003800000 */
.L_x_1:
[----:B------:R-:W-:Y:S01]  /*02c0*/  IMAD.MOV.U32 R3, RZ, RZ, -0x1 ;  /* 0xffffffffff037424 */ /* 0x000fe200078e00ff */
[----:B------:R-:W-:-:S04]  /*02d0*/  MOV R2, 0x300 ;  /* 0x0000030000027802 */ /* 0x000fc80000000f00 */
[----:B------:R2:W-:Y:S03]  /*02e0*/  STS [UR4], R3 ;  /* 0x00000003ff007988 */ /* 0x0005e60008000804 */
[----:B-12---:R-:W-:Y:S05]  /*02f0*/  CALL.REL.NOINC `($__internal_1_$__cuda_sm10x_tcgen05_guardrail_trap_phase_invalid_during_alloc) ;  /* 0x0000002c00107944 */ /* 0x006fea0003c00000 */
.L_x_2:
[----:B------:R-:W-:Y:S05]  /*0300*/  WARPSYNC.ALL ;  /* 0x0000000000007948 */ /* 0x000fea0003800000 */
[----:B------:R-:W-:Y:S01]  /*0310*/  NOP ;  /* 0x0000000000007918 */ /* 0x000fe20000000000 */
.L_x_0:
[----:B------:R-:W3:Y:S08]  /*0320*/  S2UR UR4, SR_CgaCtaId ;  /* 0x00000000000479c3 */ /* 0x000ef00000008800 */
[----:B------:R-:W-:Y:S01]  /*0330*/  BAR.SYNC.DEFER_BLOCKING 0x0 ;  /* 0x0000000000007b1d */ /* 0x000fe20000010000 */
[----:B------:R-:W-:-:S05]  /*0340*/  LOP3.LUT R68, R0, 0x7f, RZ, 0xc0, !PT ;  /* 0x0000007f00447812 */ /* 0x000fca00078ec0ff */
[----:B------:R-:W-:Y:S02]  /*0350*/  UMOV UR8, 0x400 ;  /* 0x0000040000087882 */ /* 0x000fe40000000000 */
[----:B--2---:R-:W2:Y:S08]  /*0360*/  LDC R3, c[0x0][0x398] ;  /* 0x0000e600ff037b82 */ /* 0x004eb00000000800 */
[----:B------:R-:W4:Y:S01]  /*0370*/  LDC R12, c[0x0][0x3a0] ;  /* 0x0000e800ff0c7b82 */ /* 0x000f220000000800 */
[----:B---3--:R-:W-:-:S07]  /*0380*/  ULEA UR8, UR4, UR8, 0x18 ;  /* 0x0000000804087291 */ /* 0x008fce000f8ec0ff */
[----:B------:R-:W3:Y:S02]  /*0390*/  S2UR UR12, SR_CTAID.Y ;  /* 0x00000000000c79c3 */ /* 0x000ee40000002600 */
[----:B------:R-:W5:Y:S06]  /*03a0*/  LDS R4, [UR8] ;  /* 0x00000008ff047984 */ /* 0x000f6c0008000800 */
[----:B------:R-:W-:Y:S06]  /*03b0*/  BAR.SYNC.DEFER_BLOCKING 0x0 ;  /* 0x0000000000007b1d */ /* 0x000fec0000010000 */
[----:B------:R-:W-:Y:S05]  /*03c0*/  @P2 BRA `(.L_x_5) ;  /* 0x0000000000182947 */ /* 0x000fea0003800000 */
[----:B------:R-:W-:Y:S01]  /*03d0*/  ELECT P0, URZ, PT ;  /* 0x0000000000ff782f */ /* 0x000fe20003800000 */
[----:B------:R-:W-:Y:S01]  /*03e0*/  IMAD.MOV.U32 R2, RZ, RZ, 0x1 ;  /* 0x00000001ff027424 */ /* 0x000fe200078e00ff */
[----:B------:R-:W-:Y:S01]  /*03f0*/  UMOV UR5, 0x40 ;  /* 0x0000004000057882 */ /* 0x000fe20000000000 */
[----:B------:R-:W-:Y:S01]  /*0400*/  UVIRTCOUNT.DEALLOC.SMPOOL 0x80 ;  /* 0x000000800000784c */ /* 0x000fe20000000000 */
[----:B------:R-:W-:-:S09]  /*0410*/  ULEA UR5, UR4, UR5, 0x18 ;  /* 0x0000000504057291 */ /* 0x000fd2000f8ec0ff */
[----:B------:R5:W-:Y:S03]  /*0420*/  @P0 STS.U8 [UR5], R2 ;  /* 0x00000002ff000988 */ /* 0x000be60008000005 */
.L_x_5:
[----:B------:R-:W5:Y:S01]  /*0430*/  S2UR UR4, SR_CTAID.Z ;  /* 0x00000000000479c3 */ /* 0x000f620000002700 */
[----:B------:R-:W4:Y:S01]  /*0440*/  LDCU UR5, c[0x0][0x370] ;  /* 0x00006e00ff0577ac */ /* 0x000f220008000800 */
[C---:B------:R-:W-:Y:S01]  /*0450*/  ISETP.GE.U32.AND P0, PT, R68.reuse, 0x20, PT ;  /* 0x000000204400780c */ /* 0x040fe20003f06070 */
[----:B--2--5:R-:W-:Y:S01]  /*0460*/  VIADD R2, R3, 0xffffffff ;  /* 0xffffffff03027836 */ /* 0x024fe20000000000 */
[C---:B------:R-:W-:Y:S01]  /*0470*/  ISETP.NE.U32.AND P3, PT, R68.reuse, RZ, PT ;  /* 0x000000ff4400720c */ /* 0x040fe20003f65070 */
[----:B------:R-:W2:Y:S01]  /*0480*/  LDCU UR6, c[0x0][0x374] ;  /* 0x00006e80ff0677ac */ /* 0x000ea20008000800 */
[----:B------:R-:W-:Y:S01]  /*0490*/  LEA R13, R68, UR8, 0x2 ;  /* 0x00000008440d7c11 */ /* 0x000fe2000f8e10ff */
[----:B----4-:R-:W-:Y:S01]  /*04a0*/  VIADD R10, R12, 0xffffffff ;  /* 0xffffffff0c0a7836 */ /* 0x010fe20000000000 */
[----:B------:R-:W4:Y:S01]  /*04b0*/  S2UR UR13, SR_CTAID.X ;  /* 0x00000000000d79c3 */ /* 0x000f220000002500 */
[----:B------:R-:W5:Y:S01]  /*04c0*/  LDCU.64 UR10, c[0x0][0x3c0] ;  /* 0x00007800ff0a77ac */ /* 0x000f620008000a00 */
[----:B------:R-:W-:Y:S01]  /*04d0*/  R2UR UR24, R4 ;  /* 0x00000000041872ca */ /* 0x000fe200000e0000 */
[----:B------:R-:W-:Y:S04]  /*04e0*/  BSSY.RECONVERGENT B0, `(.L_x_6) ;  /* 0x0000011000007945 */ /* 0x000fe80003800200 */
[----:B------:R3:W-:Y:S01]  /*04f0*/  @!P0 STS [R13], RZ ;  /* 0x000000ff0d008388 */ /* 0x0007e20000000800 */
[----:B------:R-:W-:-:S03]  /*0500*/  NOP ;  /* 0x0000000000007918 */ /* 0x000fc60000000000 */
[----:B------:R3:W-:Y:S02]  /*0510*/  @!P3 STS [UR8+0x24], R2 ;  /* 0x00002402ff00b988 */ /* 0x0007e40008000808 */
[----:B--23--:R-:W-:Y:S02]  /*0520*/  UIMAD UR4, UR4, UR6, UR12 ;  /* 0x00000006040472a4 */ /* 0x00cfe4000f8e020c */
[----:B------:R2:W-:Y:S02]  /*0530*/  @!P3 STS [UR8+0x20], R10 ;  /* 0x0000200aff00b988 */ /* 0x0005e40008000808 */
[----:B----4-:R-:W-:-:S04]  /*0540*/  UIMAD UR4, UR4, UR5, UR13 ;  /* 0x00000005040472a4 */ /* 0x010fc8000f8e020d */
[----:B------:R-:W-:-:S04]  /*0550*/  UIMAD UR4, UR4, 0x180, URZ ;  /* 0x00000180040478a4 */ /* 0x000fc8000f8e02ff */
[----:B-----5:R-:W-:-:S04]  /*0560*/  UIADD3 UR20, UP0, UPT, UR4, UR10, URZ ;  /* 0x0000000a04147290 */ /* 0x020fc8000ff1e0ff */
[----:B------:R-:W-:Y:S01]  /*0570*/  ULEA.HI.X.SX32 UR21, UR4, UR11, 0x1, UP0 ;  /* 0x0000000b04157291 */ /* 0x000fe200080f0eff */
[----:B--2---:R-:W-:Y:S11]  /*0580*/  @P3 BRA `(.L_x_7) ;  /* 0x0000000000183947 */ /* 0x004ff60003800000 */
[----:B------:R-:W2:Y:S01]  /*0590*/  LDS R3, [UR8+0x8] ;  /* 0x00000808ff037984 */ /* 0x000ea20008000800 */
[----:B------:R-:W3:Y:S01]  /*05a0*/  LDC.64 R6, c[0x0][0x380] ;  /* 0x0000e000ff067b82 */ /* 0x000ee20000000a00 */
[----:B------:R-:W-:Y:S02]  /*05b0*/  IMAD.MOV.U32 R4, RZ, RZ, 0x70 ;  /* 0x00000070ff047424 */ /* 0x000fe400078e00ff */
[----:B---3--:R3:W-:Y:S03]  /*05c0*/  STS.64 [UR8], R6 ;  /* 0x00000006ff007988 */ /* 0x0087e60008000a08 */
[----:B--2---:R-:W-:-:S05]  /*05d0*/  LOP3.LUT R3, R3, 0x10, R4, 0xd8, !PT ;  /* 0x0000001003037812 */ /* 0x004fca00078ed804 */
[----:B------:R3:W-:Y:S02]  /*05e0*/  STS [UR8+0x8], R3 ;  /* 0x00000803ff007988 */ /* 0x0007e40008000808 */
.L_x_7:
[----:B------:R-:W-:Y:S05]  /*05f0*/  BSYNC.RECONVERGENT B0 ;  /* 0x0000000000007941 */ /* 0x000fea0003800200 */
.L_x_6:
[----:B------:R-:W-:Y:S04]  /*0600*/  BSSY.RECONVERGENT B0, `(.L_x_8) ;  /* 0x000000a000007945 */ /* 0x000fe80003800200 */
[----:B------:R-:W-:Y:S05]  /*0610*/  @P3 BRA `(.L_x_9) ;  /* 0x0000000000203947 */ /* 0x000fea0003800000 */
[----:B---3--:R-:W2:Y:S01]  /*0620*/  LDS R3, [UR8+0x34] ;  /* 0x00003408ff037984 */ /* 0x008ea20008000800 */
[----:B------:R-:W-:Y:S02]  /*0630*/  IMAD.MOV.U32 R4, RZ, RZ, 0x3f000000 ;  /* 0x3f000000ff047424 */ /* 0x000fe400078e00ff */
[----:B------:R-:W-:Y:S01]  /*0640*/  @!P3 IMAD.MOV.U32 R5, RZ, RZ, 0x3f ;  /* 0x0000003fff05b424 */ /* 0x000fe200078e00ff */
[----:B------:R-:W3:Y:S02]  /*0650*/  @!P3 LDS R6, [UR8+0x38] ;  /* 0x00003808ff06b984 */ /* 0x000ee40008000800 */
[----:B--2---:R-:W-:Y:S02]  /*0660*/  LOP3.LUT R3, R3, 0xff000000, R4, 0xb8, !PT ;  /* 0xff00000003037812 */ /* 0x004fe400078eb804 */
[----:B---3--:R-:W-:-:S03]  /*0670*/  @!P3 LOP3.LUT R4, R6, 0xff, R5, 0xb8, !PT ;  /* 0x000000ff0604b812 */ /* 0x008fc600078eb805 */
[----:B------:R2:W-:Y:S04]  /*0680*/  STS [UR8+0x34], R3 ;  /* 0x00003403ff007988 */ /* 0x0005e80008000808 */
[----:B------:R2:W-:Y:S02]  /*0690*/  @!P3 STS [UR8+0x38], R4 ;  /* 0x00003804ff00b988 */ /* 0x0005e40008000808 */
.L_x_9:
[----:B------:R-:W-:Y:S05]  /*06a0*/  BSYNC.RECONVERGENT B0 ;  /* 0x0000000000007941 */ /* 0x000fea0003800200 */
.L_x_8:
[----:B------:R-:W-:Y:S04]  /*06b0*/  BSSY.RECONVERGENT B0, `(.L_x_10) ;  /* 0x000000e000007945 */ /* 0x000fe80003800200 */
[----:B------:R-:W-:Y:S05]  /*06c0*/  @P3 BRA `(.L_x_11) ;  /* 0x0000000000303947 */ /* 0x000fea0003800000 */
[----:B--2---:R-:W2:Y:S01]  /*06d0*/  LDS R4, [UR8+0x34] ;  /* 0x00003408ff047984 */ /* 0x004ea20008000800 */
[----:B------:R-:W4:Y:S03]  /*06e0*/  LDC.64 R8, c[0x0][0x3a8] ;  /* 0x0000ea00ff087b82 */ /* 0x000f260000000a00 */
[----:B---3--:R-:W3:Y:S01]  /*06f0*/  LDS R3, [UR8+0x1c] ;  /* 0x00001c08ff037984 */ /* 0x008ee20008000800 */
[C---:B----4-:R-:W-:Y:S01]  /*0700*/  SHF.L.U64.HI R6, R8.reuse, 0x1, R9 ;  /* 0x0000000108067819 */ /* 0x050fe20000010209 */
[----:B------:R-:W-:-:S03]  /*0710*/  IMAD.SHL.U32 R5, R8, 0x2, RZ ;  /* 0x0000000208057824 */ /* 0x000fc600078e00ff */
[--C-:B------:R-:W-:Y:S02]  /*0720*/  SHF.R.U32.HI R8, RZ, 0x4, R6.reuse ;  /* 0x00000004ff087819 */ /* 0x100fe40000011606 */
[----:B------:R-:W-:-:S05]  /*0730*/  SHF.R.U64 R5, R5, 0x4, R6 ;  /* 0x0000000405057819 */ /* 0x000fca0000001206 */
[----:B------:R4:W-:Y:S01]  /*0740*/  STS [UR8+0xc], R5 ;  /* 0x00000c05ff007988 */ /* 0x0009e20008000808 */
[----:B--2---:R-:W-:Y:S02]  /*0750*/  LOP3.LUT R4, R4, 0x7, RZ, 0xb8, !PT ;  /* 0x0000000704047812 */ /* 0x004fe400078eb8ff */
[----:B---3--:R-:W-:-:S03]  /*0760*/  LOP3.LUT R3, R3, 0xf, R8, 0xb8, !PT ;  /* 0x0000000f03037812 */ /* 0x008fc600078eb808 */
[----:B------:R4:W-:Y:S04]  /*0770*/  STS [UR8+0x34], R4 ;  /* 0x00003404ff007988 */ /* 0x0009e80008000808 */
[----:B------:R4:W-:Y:S02]  /*0780*/  STS [UR8+0x1c], R3 ;  /* 0x00001c03ff007988 */ /* 0x0009e40008000808 */
.L_x_11:
[----:B------:R-:W-:Y:S05]  /*0790*/  BSYNC.RECONVERGENT B0 ;  /* 0x0000000000007941 */ /* 0x000fea0003800200 */
.L_x_10:
[----:B------:R-:W-:Y:S04]  /*07a0*/  BSSY.RECONVERGENT B1, `(.L_x_12) ;  /* 0x000001a000017945 */ /* 0x000fe80003800200 */
[----:B------:R-:W-:Y:S04]  /*07b0*/  BSSY.RELIABLE B0, `(.L_x_13) ;  /* 0x0000015000007945 */ /* 0x000fe80003800100 */
[----:B------:R-:W-:Y:S05]  /*07c0*/  @P3 BRA `(.L_x_14) ;  /* 0x0000000000203947 */ /* 0x000fea0003800000 */
[----:B--234-:R-:W2:Y:S02]  /*07d0*/  LDS R3, [UR8+0x34] ;  /* 0x00003408ff037984 */ /* 0x01cea40008000800 */
[----:B--2---:R-:W-:-:S05]  /*07e0*/  LOP3.LUT R3, R3, 0x38, RZ, 0xb8, !PT ;  /* 0x0000003803037812 */ /* 0x004fca00078eb8ff */
[----:B------:R2:W-:Y:S01]  /*07f0*/  STS [UR8+0x34], R3 ;  /* 0x00003403ff007988 */ /* 0x0005e20008000808 */
[----:B------:R-:W-:Y:S05]  /*0800*/  @P3 BRA `(.L_x_15) ;  /* 0x0000000000203947 */ /* 0x000fea0003800000 */
[----:B--2---:R-:W2:Y:S01]  /*0810*/  LDS R3, [UR8+0x8] ;  /* 0x00000808ff037984 */ /* 0x004ea20008000800 */
[----:B------:R-:W-:-:S05]  /*0820*/  IMAD.MOV.U32 R4, RZ, RZ, 0x780 ;  /* 0x00000780ff047424 */ /* 0x000fca00078e00ff */
[----:B--2---:R-:W-:-:S05]  /*0830*/  LOP3.LUT R3, R3, 0x500, R4, 0xd8, !PT ;  /* 0x0000050003037812 */ /* 0x004fca00078ed804 */
[----:B------:R5:W-:Y:S02]  /*0840*/  STS [UR8+0x8], R3 ;  /* 0x00000803ff007988 */ /* 0x000be40008000808 */
.L_x_14:
[----:B------:R-:W-:Y:S05]  /*0850*/  @P3 BRA `(.L_x_16) ;  /* 0x0000000000283947 */ /* 0x000fea0003800000 */
[----:B--2345:R-:W2:Y:S02]  /*0860*/  LDS R3, [UR8+0x8] ;  /* 0x00000808ff037984 */ /* 0x03cea40008000800 */
[----:B--2---:R-:W-:-:S05]  /*0870*/  LOP3.LUT R3, R3, 0x1800, RZ, 0xb8, !PT ;  /* 0x0000180003037812 */ /* 0x004fca00078eb8ff */
[----:B------:R3:W-:Y:S02]  /*0880*/  STS [UR8+0x8], R3 ;  /* 0x00000803ff007988 */ /* 0x0007e40008000808 */
.L_x_15:
[----:B------:R-:W-:Y:S05]  /*0890*/  @P3 BREAK.RELIABLE B0 ;  /* 0x0000000000003942 */ /* 0x000fea0003800100 */
[----:B------:R-:W-:Y:S05]  /*08a0*/  @P3 BRA `(.L_x_17) ;  /* 0x0000000000243947 */ /* 0x000fea0003800000 */
[----:B------:R-:W4:Y:S01]  /*08b0*/  LDS R4, [UR8+0x8] ;  /* 0x00000808ff047984 */ /* 0x000f220008000800 */
[----:B--23--:R-:W-:-:S05]  /*08c0*/  IMAD.MOV.U32 R3, RZ, RZ, 0x6000 ;  /* 0x00006000ff037424 */ /* 0x00cfca00078e00ff */
[----:B----4-:R-:W-:-:S04]  /*08d0*/  LOP3.LUT R3, R4, 0x6000, R3, 0xd8, !PT ;  /* 0x0000600004037812 */ /* 0x010fc800078ed803 */
[----:B------:R-:W-:-:S05]  /*08e0*/  LOP3.LUT R3, R3, 0x400000, RZ, 0xb8, !PT ;  /* 0x0040000003037812 */ /* 0x000fca00078eb8ff */
[----:B------:R2:W-:Y:S02]  /*08f0*/  STS [UR8+0x8], R3 ;  /* 0x00000803ff007988 */ /* 0x0005e40008000808 */
.L_x_16:
[----:B------:R-:W-:Y:S05]  /*0900*/  BSYNC.RELIABLE B0 ;  /* 0x0000000000007941 */ /* 0x000fea0003800100 */
.L_x_13:
[----:B--2345:R-:W2:Y:S02]  /*0910*/  @!P3 LDS R3, [UR8+0x8] ;  /* 0x00000808ff03b984 */ /* 0x03cea40008000800 */
[----:B--2---:R-:W-:-:S05]  /*0920*/  @!P3 LOP3.LUT R3, R3, 0x8000, RZ, 0xb8, !PT ;  /* 0x000080000303b812 */ /* 0x004fca00078eb8ff */
[----:B------:R4:W-:Y:S02]  /*0930*/  @!P3 STS [UR8+0x8], R3 ;  /* 0x00000803ff00b988 */ /* 0x0009e40008000808 */
.L_x_17:
[----:B------:R-:W-:Y:S05]  /*0940*/  BSYNC.RECONVERGENT B1 ;  /* 0x0000000000017941 */ /* 0x000fea0003800200 */
.L_x_12:
[----:B------:R-:W-:Y:S05]  /*0950*/  WARPSYNC.ALL ;  /* 0x0000000000007948 */ /* 0x000fea0003800000 */
[----:B------:R-:W-:Y:S01]  /*0960*/  NOP ;  /* 0x0000000000007918 */ /* 0x000fe20000000000 */
[----:B------:R-:W5:Y:S02]  /*0970*/  LDC R6, c[0x0][0x39c] ;  /* 0x0000e700ff067b82 */ /* 0x000f640000000800 */
[----:B-----5:R-:W-:Y:S01]  /*0980*/  VIADD R6, R6, 0xffffffff ;  /* 0xffffffff06067836 */ /* 0x020fe20000000000 */
[----:B------:R-:W-:Y:S06]  /*0990*/  @P0 BRA `(.L_x_18) ;  /* 0x0000000000300947 */ /* 0x000fec0003800000 */
[----:B--234-:R-:W2:Y:S01]  /*09a0*/  S2R R3, SR_LANEID ;  /* 0x0000000000037919 */ /* 0x01cea20000000000 */
[----:B------:R-:W-:Y:S05]  /*09b0*/  WARPSYNC.ALL ;  /* 0x0000000000007948 */ /* 0x000fea0003800000 */
[----:B------:R-:W-:Y:S01]  /*09c0*/  NOP ;  /* 0x0000000000007918 */ /* 0x000fe20000000000 */
[----:B--2---:R-:W-:-:S05]  /*09d0*/  IMAD.SHL.U32 R3, R3, 0x4, RZ ;  /* 0x0000000403037824 */ /* 0x004fca00078e00ff */
[----:B------:R-:W2:Y:S01]  /*09e0*/  LDS R7, [R3+UR8] ;  /* 0x0000000803077984 */ /* 0x000ea20008000800 */
[----:B------:R-:W-:-:S05]  /*09f0*/  IADD3 R4, P1, PT, R3, UR20, RZ ;  /* 0x0000001403047c10 */ /* 0x000fca000ff3e0ff */
[----:B------:R-:W-:-:S05]  /*0a00*/  IMAD.X R5, RZ, RZ, UR21, P1 ;  /* 0x00000015ff057e24 */ /* 0x000fca00088e06ff */
[----:B--2---:R5:W2:Y:S01]  /*0a10*/  ATOMG.E.EXCH.STRONG.GPU PT, RZ, [R4], R7 ;  /* 0x0000000704ff73a8 */ /* 0x004aa200041ee100 */
[----:B------:R-:W-:-:S04]  /*0a20*/  DEPBAR {5,4,3,2,1,0} ;  /* 0x0000003f0000791a */ /* 0x000fc80000000000 */
[----:B------:R-:W3:Y:S02]  /*0a30*/  CCTL.E.C.LDCU.IV.DEEP [UR20] ;  /* 0x0000000014007540 */ /* 0x000ee40009c08000 */
[----:B---3--:R5:W-:Y:S01]  /*0a40*/  UTMACCTL.IV [UR20] ;  /* 0x00000000140079b9 */ /* 0x008be20008000000 */
[----:B------:R-:W-:Y:S01]  /*0a50*/  NOP ;  /* 0x0000000000007918 */ /* 0x000fe20000000000 */
.L_x_18:
[----:B------:R-:W-:Y:S05]  /*0a60*/  @P0 BRA `(.L_x_19) ;  /* 0x00000000000c0947 */ /* 0x000fea0003800000 */
[----:B------:R0:W-:Y:S01]  /*0a70*/  UTMACMDFLUSH ;  /* 0x00000000000079b7 */ /* 0x0001e20000000000 */
[----:B------:R-:W-:Y:S05]  /*0a80*/  @P0 BRA `(.L_x_19) ;  /* 0x0000000000040947 */ /* 0x000fea0003800000 */
[----:B------:R-:W-:-:S04]  /*0a90*/  DEPBAR.LE SB0, 0x0 ;  /* 0x000080000000791a */ /* 0x000fc80000000000 */
.L_x_19:
[----:B------:R-:W-:Y:S05]  /*0aa0*/  WARPSYNC.ALL ;  /* 0x0000000000007948 */ /* 0x000fea0003800000 */
[----:B------:R-:W-:Y:S01]  /*0ab0*/  NOP ;  /* 0x0000000000007918 */ /* 0x000fe20000000000 */
[----:B--2---:R-:W-:Y:S06]  /*0ac0*/  BAR.SYNC.DEFER_BLOCKING 0x0 ;  /* 0x0000000000007b1d */ /* 0x004fec0000010000 */
[----:B------:R-:W-:Y:S02]  /*0ad0*/  BSSY.RECONVERGENT B1, `(.L_x_20) ;  /* 0x000000b000017945 */ /* 0x000fe40003800200 */
[----:B------:R-:W-:Y:S06]  /*0ae0*/  BAR.SYNC.DEFER_BLOCKING 0x0 ;  /* 0x0000000000007b1d */ /* 0x000fec0000010000 */
[----:B------:R2:W-:Y:S01]  /*0af0*/  @!P0 STS [R13], RZ ;  /* 0x000000ff0d008388 */ /* 0x0005e20000000800 */
[----:B------:R-:W-:Y:S01]  /*0b00*/  NOP ;  /* 0x0000000000007918 */ /* 0x000fe20000000000 */
[----:B------:R-:W-:Y:S05]  /*0b10*/  @P3 BRA `(.L_x_21) ;  /* 0x0000000000183947 */ /* 0x000fea0003800000 */
[----:B---34-:R-:W3:Y:S01]  /*0b20*/  LDS R3, [UR8+0x8] ;  /* 0x00000808ff037984 */ /* 0x018ee20008000800 */
[----:B------:R-:W4:Y:S01]  /*0b30*/  LDC.64 R8, c[0x0][0x388] ;  /* 0x0000e200ff087b82 */ /* 0x000f220000000a00 */
[----:B-----5:R-:W-:Y:S02]  /*0b40*/  IMAD.MOV.U32 R4, RZ, RZ, 0x70 ;  /* 0x00000070ff047424 */ /* 0x020fe400078e00ff */
[----:B----4-:R4:W-:Y:S03]  /*0b50*/  STS.64 [UR8], R8 ;  /* 0x00000008ff007988 */ /* 0x0109e60008000a08 */
[----:B---3--:R-:W-:-:S05]  /*0b60*/  LOP3.LUT R3, R3, 0x10, R4, 0xd8, !PT ;  /* 0x0000001003037812 */ /* 0x008fca00078ed804 */
[----:B------:R4:W-:Y:S02]  /*0b70*/  STS [UR8+0x8], R3 ;  /* 0x00000803ff007988 */ /* 0x0009e40008000808 */
.L_x_21:
[----:B-----5:R-:W-:Y:S05]  /*0b80*/  BSYNC.RECONVERGENT B1 ;  /* 0x0000000000017941 */ /* 0x020fea0003800200 */
.L_x_20:
[----:B------:R-:W-:Y:S04]  /*0b90*/  BSSY.RECONVERGENT B1, `(.L_x_22) ;  /* 0x000000a000017945 */ /* 0x000fe80003800200 */
[----:B------:R-:W-:Y:S05]  /*0ba0*/  @P3 BRA `(.L_x_23) ;  /* 0x0000000000203947 */ /* 0x000fea0003800000 */
[----:B---34-:R-:W3:Y:S01]  /*0bb0*/  LDS R3, [UR8+0x34] ;  /* 0x00003408ff037984 */ /* 0x018ee20008000800 */
[----:B------:R-:W-:Y:S02]  /*0bc0*/  IMAD.MOV.U32 R8, RZ, RZ, 0x3f000000 ;  /* 0x3f000000ff087424 */ /* 0x000fe400078e00ff */
[----:B------:R-:W-:Y:S01]  /*0bd0*/  @!P3 IMAD.MOV.U32 R5, RZ, RZ, 0x3f ;  /* 0x0000003fff05b424 */ /* 0x000fe200078e00ff */
[----:B------:R-:W4:Y:S02]  /*0be0*/  @!P3 LDS R4, [UR8+0x38] ;  /* 0x00003808ff04b984 */ /* 0x000f240008000800 */
[----:B---3--:R-:W-:Y:S02]  /*0bf0*/  LOP3.LUT R3, R3, 0xff000000, R8, 0xb8, !PT ;  /* 0xff00000003037812 */ /* 0x008fe400078eb808 */
[----:B----4-:R-:W-:-:S03]  /*0c00*/  @!P3 LOP3.LUT R4, R4, 0xff, R5, 0xb8, !PT ;  /* 0x000000ff0404b812 */ /* 0x010fc600078eb805 */
[----:B------:R5:W-:Y:S04]  /*0c10*/  STS [UR8+0x34], R3 ;  /* 0x00003403ff007988 */ /* 0x000be80008000808 */
[----:B------:R5:W-:Y:S02]  /*0c20*/  @!P3 STS [UR8+0x38], R4 ;  /* 0x00003804ff00b988 */ /* 0x000be40008000808 */
.L_x_23:
[----:B------:R-:W-:Y:S05]  /*0c30*/  BSYNC.RECONVERGENT B1 ;  /* 0x0000000000017941 */ /* 0x000fea0003800200 */
.L_x_22:
[----:B------:R-:W-:Y:S04]  /*0c40*/  BSSY.RECONVERGENT B1, `(.L_x_24) ;  /* 0x0000004000017945 */ /* 0x000fe80003800200 */
[----:B------:R-:W-:Y:S05]  /*0c50*/  @P3 BRA `(.L_x_25) ;  /* 0x0000000000083947 */ /* 0x000fea0003800000 */
[----:B------:R2:W-:Y:S04]  /*0c60*/  STS [UR8+0x24], R10 ;  /* 0x0000240aff007988 */ /* 0x0005e80008000808 */
[----:B------:R2:W-:Y:S02]  /*0c70*/  STS [UR8+0x20], R6 ;  /* 0x00002006ff007988 */ /* 0x0005e40008000808 */
.L_x_25:
[----:B------:R-:W-:Y:S05]  /*0c80*/  BSYNC.RECONVERGENT B1 ;  /* 0x0000000000017941 */ /* 0x000fea0003800200 */
.L_x_24:
[----:B------:R-:W-:Y:S04]  /*0c90*/  BSSY.RECONVERGENT B1, `(.L_x_26) ;  /* 0x000000e000017945 */ /* 0x000fe80003800200 */
[----:B------:R-:W-:Y:S05]  /*0ca0*/  @P3 BRA `(.L_x_27) ;  /* 0x0000000000303947 */ /* 0x000fea0003800000 */
[----:B-----5:R-:W5:Y:S01]  /*0cb0*/  LDS R4, [UR8+0x34] ;  /* 0x00003408ff047984 */ /* 0x020f620008000800 */
[----:B--2---:R-:W2:Y:S03]  /*0cc0*/  LDC.64 R10, c[0x0][0x3b0] ;  /* 0x0000ec00ff0a7b82 */ /* 0x004ea60000000a00 */
[----:B---34-:R-:W3:Y:S01]  /*0cd0*/  LDS R3, [UR8+0x1c] ;  /* 0x00001c08ff037984 */ /* 0x018ee20008000800 */
[C---:B--2---:R-:W-:Y:S01]  /*0ce0*/  SHF.L.U64.HI R8, R10.reuse, 0x1, R11 ;  /* 0x000000010a087819 */ /* 0x044fe2000001020b */
[----:B------:R-:W-:-:S03]  /*0cf0*/  IMAD.SHL.U32 R5, R10, 0x2, RZ ;  /* 0x000000020a057824 */ /* 0x000fc600078e00ff */
[--C-:B------:R-:W-:Y:S02]  /*0d00*/  SHF.R.U32.HI R10, RZ, 0x4, R8.reuse ;  /* 0x00000004ff0a7819 */ /* 0x100fe40000011608 */
[----:B------:R-:W-:-:S05]  /*0d10*/  SHF.R.U64 R5, R5, 0x4, R8 ;  /* 0x0000000405057819 */ /* 0x000fca0000001208 */
[----:B------:R2:W-:Y:S01]  /*0d20*/  STS [UR8+0xc], R5 ;  /* 0x00000c05ff007988 */ /* 0x0005e20008000808 */
[----:B-----5:R-:W-:Y:S02]  /*0d30*/  LOP3.LUT R4, R4, 0x7, RZ, 0xb8, !PT ;  /* 0x0000000704047812 */ /* 0x020fe400078eb8ff */
[----:B---3--:R-:W-:-:S03]  /*0d40*/  LOP3.LUT R3, R3, 0xf, R10, 0xb8, !PT ;  /* 0x0000000f03037812 */ /* 0x008fc600078eb80a */
[----:B------:R2:W-:Y:S04]  /*0d50*/  STS [UR8+0x34], R4 ;  /* 0x00003404ff007988 */ /* 0x0005e80008000808 */
[----:B------:R2:W-:Y:S02]  /*0d60*/  STS [UR8+0x1c], R3 ;  /* 0x00001c03ff007988 */ /* 0x0005e40008000808 */
.L_x_27:
[----:B------:R-:W-:Y:S05]  /*0d70*/  BSYNC.RECONVERGENT B1 ;  /* 0x0000000000017941 */ /* 0x000fea0003800200 */
.L_x_26:
[----:B------:R-:W-:Y:S04]  /*0d80*/  BSSY.RECONVERGENT B2, `(.L_x_28) ;  /* 0x000001a000027945 */ /* 0x000fe80003800200 */
[----:B------:R-:W-:Y:S04]  /*0d90*/  BSSY.RELIABLE B1, `(.L_x_29) ;  /* 0x0000015000017945 */ /* 0x000fe80003800100 */
[----:B------:R-:W-:Y:S05]  /*0da0*/  @P3 BRA `(.L_x_30) ;  /* 0x0000000000203947 */ /* 0x000fea0003800000 */
[----:B--2345:R-:W2:Y:S02]  /*0db0*/  LDS R3, [UR8+0x34] ;  /* 0x00003408ff037984 */ /* 0x03cea40008000800 */
[----:B--2---:R-:W-:-:S05]  /*0dc0*/  LOP3.LUT R3, R3, 0x38, RZ, 0xb8, !PT ;  /* 0x0000003803037812 */ /* 0x004fca00078eb8ff */
[----:B------:R2:W-:Y:S01]  /*0dd0*/  STS [UR8+0x34], R3 ;  /* 0x00003403ff007988 */ /* 0x0005e20008000808 */
[----:B------:R-:W-:Y:S05]  /*0de0*/  @P3 BRA `(.L_x_31) ;  /* 0x0000000000203947 */ /* 0x000fea0003800000 */
[----:B--2---:R-:W2:Y:S01]  /*0df0*/  LDS R3, [UR8+0x8] ;  /* 0x00000808ff037984 */ /* 0x004ea20008000800 */
[----:B------:R-:W-:-:S05]  /*0e00*/  IMAD.MOV.U32 R4, RZ, RZ, 0x780 ;  /* 0x00000780ff047424 */ /* 0x000fca00078e00ff */
[----:B--2---:R-:W-:-:S05]  /*0e10*/  LOP3.LUT R3, R3, 0x500, R4, 0xd8, !PT ;  /* 0x0000050003037812 */ /* 0x004fca00078ed804 */
[----:B------:R2:W-:Y:S02]  /*0e20*/  STS [UR8+0x8], R3 ;  /* 0x00000803ff007988 */ /* 0x0005e40008000808 */
.L_x_30:
[----:B------:R-:W-:Y:S05]  /*0e30*/  @P3 BRA `(.L_x_32) ;  /* 0x0000000000283947 */ /* 0x000fea0003800000 */
[----:B--2345:R-:W2:Y:S02]  /*0e40*/  LDS R3, [UR8+0x8] ;  /* 0x00000808ff037984 */ /* 0x03cea40008000800 */
[----:B--2---:R-:W-:-:S05]  /*0e50*/  LOP3.LUT R3, R3, 0x1800, RZ, 0xb8, !PT ;  /* 0x0000180003037812 */ /* 0x004fca00078eb8ff */
[----:B------:R3:W-:Y:S02]  /*0e60*/  STS [UR8+0x8], R3 ;  /* 0x00000803ff007988 */ /* 0x0007e40008000808 */
.L_x_31:
[----:B------:R-:W-:Y:S05]  /*0e70*/  @P3 BREAK.RELIABLE B1 ;  /* 0x0000000000013942 */ /* 0x000fea0003800100 */
[----:B------:R-:W-:Y:S05]  /*0e80*/  @P3 BRA `(.L_x_33) ;  /* 0x0000000000243947 */ /* 0x000fea0003800000 */
[----:B--23--:R-:W2:Y:S01]  /*0e90*/  LDS R3, [UR8+0x8] ;  /* 0x00000808ff037984 */ /* 0x00cea20008000800 */
[----:B------:R-:W-:-:S05]  /*0ea0*/  IMAD.MOV.U32 R4, RZ, RZ, 0x6000 ;  /* 0x00006000ff047424 */ /* 0x000fca00078e00ff */
[----:B--2---:R-:W-:-:S04]  /*0eb0*/  LOP3.LUT R3, R3, 0x6000, R4, 0xd8, !PT ;  /* 0x0000600003037812 */ /* 0x004fc800078ed804 */
[----:B------:R-:W-:-:S05]  /*0ec0*/  LOP3.LUT R3, R3, 0x400000, RZ, 0xb8, !PT ;  /* 0x0040000003037812 */ /* 0x000fca00078eb8ff */
[----:B------:R2:W-:Y:S02]  /*0ed0*/  STS [UR8+0x8], R3 ;  /* 0x00000803ff007988 */ /* 0x0005e40008000808 */
.L_x_32:
[----:B------:R-:W-:Y:S05]  /*0ee0*/  BSYNC.RELIABLE B1 ;  /* 0x0000000000017941 */ /* 0x000fea0003800100 */
.L_x_29:
[----:B--2345:R-:W2:Y:S02]  /*0ef0*/  @!P3 LDS R3, [UR8+0x8] ;  /* 0x00000808ff03b984 */ /* 0x03cea40008000800 */
[----:B--2---:R-:W-:-:S05]  /*0f00*/  @!P3 LOP3.LUT R3, R3, 0x8000, RZ, 0xb8, !PT ;  /* 0x000080000303b812 */ /* 0x004fca00078eb8ff */
[----:B------:R4:W-:Y:S02]  /*0f10*/  @!P3 STS [UR8+0x8], R3 ;  /* 0x00000803ff00b988 */ /* 0x0009e40008000808 */
.L_x_33:
[----:B------:R-:W-:Y:S05]  /*0f20*/  BSYNC.RECONVERGENT B2 ;  /* 0x0000000000027941 */ /* 0x000fea0003800200 */
.L_x_28:
[----:B------:R-:W-:Y:S05]  /*0f30*/  WARPSYNC.ALL ;  /* 0x0000000000007948 */ /* 0x000fea0003800000 */
[----:B------:R-:W-:Y:S01]  /*0f40*/  NOP ;  /* 0x0000000000007918 */ /* 0x000fe20000000000 */
[----:B------:R-:W-:-:S04]  /*0f50*/  UIADD3 UR5, UPT, UPT, UR4, 0x80, URZ ;  /* 0x0000008004057890 */ /* 0x000fc8000fffe0ff */
[----:B------:R-:W-:-:S04]  /*0f60*/  UIADD3 UR22, UP0, UPT, UR5, UR10, URZ ;  /* 0x0000000a05167290 */ /* 0x000fc8000ff1e0ff */
[----:B------:R-:W-:Y:S01]  /*0f70*/  ULEA.HI.X.SX32 UR23, UR5, UR11, 0x1, UP0 ;  /* 0x0000000b05177291 */ /* 0x000fe200080f0eff */
[----:B------:R-:W-:Y:S11]  /*0f80*/  @P0 BRA `(.L_x_34) ;  /* 0x0000000000300947 */ /* 0x000ff60003800000 */
        /* <DEDUP_REMOVED lines=12> */
.L_x_34:
[----:B------:R-:W-:Y:S05]  /*1050*/  @P0 BRA `(.L_x_35) ;  /* 0x00000000000c0947 */ /* 0x000fea0003800000 */
[----:B------:R0:W-:Y:S01]  /*1060*/  UTMACMDFLUSH ;  /* 0x00000000000079b7 */ /* 0x0001e20000000000 */
[----:B------:R-:W-:Y:S05]  /*1070*/  @P0 BRA `(.L_x_35) ;  /* 0x0000000000040947 */ /* 0x000fea0003800000 */
[----:B------:R-:W-:-:S04]  /*1080*/  DEPBAR.LE SB0, 0x0 ;  /* 0x000080000000791a */ /* 0x000fc80000000000 */
.L_x_35:
        /* <DEDUP_REMOVED lines=8> */
[----:B---345:R-:W3:Y:S01]  /*1110*/  LDS R3, [UR8+0x8] ;  /* 0x00000808ff037984 */ /* 0x038ee20008000800 */
[----:B------:R-:W4:Y:S01]  /*1120*/  LDC.64 R8, c[0x0][0x390] ;  /* 0x0000e400ff087b82 */ /* 0x000f220000000a00 */
[----:B------:R-:W-:Y:S02]  /*1130*/  IMAD.MOV.U32 R4, RZ, RZ, 0x70 ;  /* 0x00000070ff047424 */ /* 0x000fe400078e00ff */
[----:B----4-:R4:W-:Y:S03]  /*1140*/  STS.64 [UR8], R8 ;  /* 0x00000008ff007988 */ /* 0x0109e60008000a08 */
[----:B---3--:R-:W-:-:S05]  /*1150*/  LOP3.LUT R3, R3, 0x10, R4, 0xd8, !PT ;  /* 0x0000001003037812 */ /* 0x008fca00078ed804 */
[----:B------:R4:W-:Y:S02]  /*1160*/  STS [UR8+0x8], R3 ;  /* 0x00000803ff007988 */ /* 0x0009e40008000808 */
.L_x_37:
[----:B-----5:R-:W-:Y:S05]  /*1170*/  BSYNC.RECONVERGENT B2 ;  /* 0x0000000000027941 */ /* 0x020fea0003800200 */
.L_x_36:
[----:B------:R-:W-:Y:S04]  /*1180*/  BSSY.RECONVERGENT B3, `(.L_x_38) ;  /* 0x0000011000037945 */ /* 0x000fe80003800200 */
[----:B------:R-:W-:Y:S04]  /*1190*/  BSSY.RELIABLE B2, `(.L_x_39) ;  /* 0x000000e000027945 */ /* 0x000fe80003800100 */
[----:B------:R-:W-:Y:S05]  /*11a0*/  @P3 BRA `(.L_x_40) ;  /* 0x0000000000243947 */ /* 0x000fea0003800000 */
[----:B---34-:R-:W3:Y:S01]  /*11b0*/  LDS R3, [UR8+0x34] ;  /* 0x00003408ff037984 */ /* 0x018ee20008000800 */
[----:B------:R-:W-:-:S05]  /*11c0*/  IMAD.MOV.U32 R4, RZ, RZ, 0x3f000000 ;  /* 0x3f000000ff047424 */ /* 0x000fca00078e00ff */
[----:B---3--:R-:W-:-:S05]  /*11d0*/  LOP3.LUT R3, R3, 0xff000000, R4, 0xb8, !PT ;  /* 0xff00000003037812 */ /* 0x008fca00078eb804 */
[----:B------:R3:W-:Y:S01]  /*11e0*/  STS [UR8+0x34], R3 ;  /* 0x00003403ff007988 */ /* 0x0007e20008000808 */
[----:B------:R-:W-:Y:S05]  /*11f0*/  @P3 BRA `(.L_x_41) ;  /* 0x00000000001c3947 */ /* 0x000fea0003800000 */
[----:B---3--:R-:W3:Y:S01]  /*1200*/  LDS R3, [UR8+0x38] ;  /* 0x00003808ff037984 */ /* 0x008ee20008000800 */
[----:B------:R-:W-:-:S05]  /*1210*/  IMAD.MOV.U32 R4, RZ, RZ, 0x3f ;  /* 0x0000003fff047424 */ /* 0x000fca00078e00ff */
[----:B---3--:R-:W-:-:S05]  /*1220*/  LOP3.LUT R3, R3, 0xff, R4, 0xb8, !PT ;  /* 0x000000ff03037812 */ /* 0x008fca00078eb804 */
[----:B------:R5:W-:Y:S02]  /*1230*/  STS [UR8+0x38], R3 ;  /* 0x00003803ff007988 */ /* 0x000be40008000808 */
.L_x_40:
[----:B------:R-:W-:Y:S05]  /*1240*/  @P3 BREAK.RELIABLE B2 ;  /* 0x0000000000023942 */ /* 0x000fea0003800100 */
[----:B------:R-:W-:Y:S05]  /*1250*/  @P3 BRA `(.L_x_42) ;  /* 0x00000000000c3947 */ /* 0x000fea0003800000 */
[----:B------:R2:W-:Y:S02]  /*1260*/  STS [UR8+0x20], R6 ;  /* 0x00002006ff007988 */ /* 0x0005e40008000808 */
.L_x_41:
[----:B------:R-:W-:Y:S05]  /*1270*/  BSYNC.RELIABLE B2 ;  /* 0x0000000000027941 */ /* 0x000fea0003800100 */
.L_x_39:
[----:B------:R2:W-:Y:S02]  /*1280*/  @!P3 STS [UR8+0x24], R2 ;  /* 0x00002402ff00b988 */ /* 0x0005e40008000808 */
.L_x_42:
[----:B------:R-:W-:Y:S05]  /*1290*/  BSYNC.RECONVERGENT B3 ;  /* 0x0000000000037941 */ /* 0x000fea0003800200 */
.L_x_38:
[----:B------:R-:W-:Y:S05]  /*12a0*/  WARPSYNC.ALL ;  /* 0x0000000000007948 */ /* 0x000fea0003800000 */
[----:B------:R-:W-:Y:S01]  /*12b0*/  NOP ;  /* 0x0000000000007918 */ /* 0x000fe20000000000 */
[----:B------:R-:W-:Y:S04]  /*12c0*/  BSSY.RECONVERGENT B3, `(.L_x_43) ;  /* 0x000000e000037945 */ /* 0x000fe80003800200 */
[----:B------:R-:W-:Y:S05]  /*12d0*/  @P3 BRA `(.L_x_44) ;  /* 0x0000000000303947 */ /* 0x000fea0003800000 */
[----:B---345:R-:W3:Y:S01]  /*12e0*/  LDS R3, [UR8+0x34] ;  /* 0x00003408ff037984 */ /* 0x038ee20008000800 */
[----:B------:R-:W4:Y:S03]  /*12f0*/  LDC.64 R4, c[0x0][0x3b8] ;  /* 0x0000ee00ff047b82 */ /* 0x000f260000000a00 */
[----:B--2---:R-:W2:Y:S01]  /*1300*/  LDS R2, [UR8+0x1c] ;  /* 0x00001c08ff027984 */ /* 0x004ea20008000800 */
[C---:B----4-:R-:W-:Y:S01]  /*1310*/  SHF.L.U64.HI R5, R4.reuse, 0x1, R5 ;  /* 0x0000000104057819 */ /* 0x050fe20000010205 */
[----:B------:R-:W-:-:S03]  /*1320*/  IMAD.SHL.U32 R4, R4, 0x2, RZ ;  /* 0x0000000204047824 */ /* 0x000fc600078e00ff */
[--C-:B------:R-:W-:Y:S02]  /*1330*/  SHF.R.U32.HI R7, RZ, 0x4, R5.reuse ;  /* 0x00000004ff077819 */ /* 0x100fe40000011605 */
[----:B------:R-:W-:-:S05]  /*1340*/  SHF.R.U64 R4, R4, 0x4, R5 ;  /* 0x0000000404047819 */ /* 0x000fca0000001205 */
[----:B------:R4:W-:Y:S01]  /*1350*/  STS [UR8+0xc], R4 ;  /* 0x00000c04ff007988 */ /* 0x0009e20008000808 */
[----:B---3--:R-:W-:Y:S02]  /*1360*/  LOP3.LUT R3, R3, 0x7, RZ, 0xb8, !PT ;  /* 0x0000000703037812 */ /* 0x008fe400078eb8ff */
[----:B--2---:R-:W-:-:S03]  /*1370*/  LOP3.LUT R2, R2, 0xf, R7, 0xb8, !PT ;  /* 0x0000000f02027812 */ /* 0x004fc600078eb807 */
[----:B------:R4:W-:Y:S04]  /*1380*/  STS [UR8+0x34], R3 ;  /* 0x00003403ff007988 */ /* 0x0009e80008000808 */
[----:B------:R4:W-:Y:S02]  /*1390*/  STS [UR8+0x1c], R2 ;  /* 0x00001c02ff007988 */ /* 0x0009e40008000808 */
.L_x_44:
[----:B------:R-:W-:Y:S05]  /*13a0*/  BSYNC.RECONVERGENT B3 ;  /* 0x0000000000037941 */ /* 0x000fea0003800200 */
.L_x_43:
[----:B------:R-:W-:Y:S04]  /*13b0*/  BSSY.RECONVERGENT B4, `(.L_x_45) ;  /* 0x000001a000047945 */ /* 0x000fe80003800200 */
[----:B------:R-:W-:Y:S04]  /*13c0*/  BSSY.RELIABLE B3, `(.L_x_46) ;  /* 0x0000015000037945 */ /* 0x000fe80003800100 */
[----:B------:R-:W-:Y:S05]  /*13d0*/  @P3 BRA `(.L_x_47) ;  /* 0x0000000000203947 */ /* 0x000fea0003800000 */
[----:B--2-4-:R-:W2:Y:S02]  /*13e0*/  LDS R2, [UR8+0x34] ;  /* 0x00003408ff027984 */ /* 0x014ea40008000800 */
[----:B--2---:R-:W-:-:S05]  /*13f0*/  LOP3.LUT R2, R2, 0x38, RZ, 0xb8, !PT ;  /* 0x0000003802027812 */ /* 0x004fca00078eb8ff */
[----:B------:R2:W-:Y:S01]  /*1400*/  STS [UR8+0x34], R2 ;  /* 0x00003402ff007988 */ /* 0x0005e20008000808 */
[----:B------:R-:W-:Y:S05]  /*1410*/  @P3 BRA `(.L_x_48) ;  /* 0x0000000000203947 */ /* 0x000fea0003800000 */
[----:B--2---:R-:W2:Y:S01]  /*1420*/  LDS R2, [UR8+0x8] ;  /* 0x00000808ff027984 */ /* 0x004ea20008000800 */
[----:B---3-5:R-:W-:-:S05]  /*1430*/  IMAD.MOV.U32 R3, RZ, RZ, 0x780 ;  /* 0x00000780ff037424 */ /* 0x028fca00078e00ff */
[----:B--2---:R-:W-:-:S05]  /*1440*/  LOP3.LUT R2, R2, 0x500, R3, 0xd8, !PT ;  /* 0x0000050002027812 */ /* 0x004fca00078ed803 */
[----:B------:R2:W-:Y:S02]  /*1450*/  STS [UR8+0x8], R2 ;  /* 0x00000802ff007988 */ /* 0x0005e40008000808 */
.L_x_47:
[----:B------:R-:W-:Y:S05]  /*1460*/  @P3 BRA `(.L_x_49) ;  /* 0x0000000000283947 */ /* 0x000fea0003800000 */
[----:B--2-4-:R-:W2:Y:S02]  /*1470*/  LDS R2, [UR8+0x8] ;  /* 0x00000808ff027984 */ /* 0x014ea40008000800 */
[----:B--2---:R-:W-:-:S05]  /*1480*/  LOP3.LUT R2, R2, 0x1800, RZ, 0xb8, !PT ;  /* 0x0000180002027812 */ /* 0x004fca00078eb8ff */
[----:B------:R4:W-:Y:S02]  /*1490*/  STS [UR8+0x8], R2 ;  /* 0x00000802ff007988 */ /* 0x0009e40008000808 */
.L_x_48:
[----:B------:R-:W-:Y:S05]  /*14a0*/  @P3 BREAK.RELIABLE B3 ;  /* 0x0000000000033942 */ /* 0x000fea0003800100 */
[----:B------:R-:W-:Y:S05]  /*14b0*/  @P3 BRA `(.L_x_50) ;  /* 0x0000000000243947 */ /* 0x000fea0003800000 */
[----:B--2-4-:R-:W2:Y:S01]  /*14c0*/  LDS R2, [UR8+0x8] ;  /* 0x00000808ff027984 */ /* 0x014ea20008000800 */
[----:B---3-5:R-:W-:-:S05]  /*14d0*/  IMAD.MOV.U32 R3, RZ, RZ, 0x6000 ;  /* 0x00006000ff037424 */ /* 0x028fca00078e00ff */
[----:B--2---:R-:W-:-:S04]  /*14e0*/  LOP3.LUT R2, R2, 0x6000, R3, 0xd8, !PT ;  /* 0x0000600002027812 */ /* 0x004fc800078ed803 */
[----:B------:R-:W-:-:S05]  /*14f0*/  LOP3.LUT R2, R2, 0x400000, RZ, 0xb8, !PT ;  /* 0x0040000002027812 */ /* 0x000fca00078eb8ff */
[----:B------:R2:W-:Y:S02]  /*1500*/  STS [UR8+0x8], R2 ;  /* 0x00000802ff007988 */ /* 0x0005e40008000808 */
.L_x_49:
[----:B------:R-:W-:Y:S05]  /*1510*/  BSYNC.RELIABLE B3 ;  /* 0x0000000000037941 */ /* 0x000fea0003800100 */
.L_x_46:
[----:B--2-4-:R-:W2:Y:S02]  /*1520*/  @!P3 LDS R2, [UR8+0x8] ;  /* 0x00000808ff02b984 */ /* 0x014ea40008000800 */
[----:B--2---:R-:W-:-:S05]  /*1530*/  @!P3 LOP3.LUT R2, R2, 0x8000, RZ, 0xb8, !PT ;  /* 0x000080000202b812 */ /* 0x004fca00078eb8ff */
[----:B------:R2:W-:Y:S02]  /*1540*/  @!P3 STS [UR8+0x8], R2 ;  /* 0x00000802ff00b988 */ /* 0x0005e40008000808 */
.L_x_50:
[----:B------:R-:W-:Y:S05]  /*1550*/  BSYNC.RECONVERGENT B4 ;  /* 0x0000000000047941 */ /* 0x000fea0003800200 */
.L_x_45:
[----:B------:R-:W-:Y:S05]  /*1560*/  WARPSYNC.ALL ;  /* 0x0000000000007948 */ /* 0x000fea0003800000 */
[----:B------:R-:W-:Y:S01]  /*1570*/  NOP ;  /* 0x0000000000007918 */ /* 0x000fe20000000000 */
[----:B------:R-:W-:-:S04]  /*1580*/  UIADD3 UR4, UPT, UPT, UR4, 0x100, URZ ;  /* 0x0000010004047890 */ /* 0x000fc8000fffe0ff */
[----:B------:R-:W-:-:S04]  /*1590*/  UIADD3 UR10, UP0, UPT, UR4, UR10, URZ ;  /* 0x0000000a040a7290 */ /* 0x000fc8000ff1e0ff */
[----:B------:R-:W-:Y:S01]  /*15a0*/  ULEA.HI.X.SX32 UR11, UR4, UR11, 0x1, UP0 ;  /* 0x0000000b040b7291 */ /* 0x000fe200080f0eff */
[----:B------:R-:W-:Y:S11]  /*15b0*/  @P0 BRA `(.L_x_51) ;  /* 0x0000000000300947 */ /* 0x000ff60003800000 */
[----:B--2-4-:R-:W2:Y:S01]  /*15c0*/  S2R R2, SR_LANEID ;  /* 0x0000000000027919 */ /* 0x014ea20000000000 */
[----:B------:R-:W-:Y:S05]  /*15d0*/  WARPSYNC.ALL ;  /* 0x0000000000007948 */ /* 0x000fea0003800000 */
[----:B------:R-:W-:Y:S01]  /*15e0*/  NOP ;  /* 0x0000000000007918 */ /* 0x000fe20000000000 */
[----:B--2---:R-:W-:-:S05]  /*15f0*/  IMAD.SHL.U32 R4, R2, 0x4, RZ ;  /* 0x0000000402047824 */ /* 0x004fca00078e00ff */
[----:B------:R-:W2:Y:S01]  /*1600*/  LDS R5, [R4+UR8] ;  /* 0x0000000804057984 */ /* 0x000ea20008000800 */
[----:B------:R-:W-:-:S05]  /*1610*/  IADD3 R2, P1, PT, R4, UR10, RZ ;  /* 0x0000000a04027c10 */ /* 0x000fca000ff3e0ff */
[----:B---3-5:R-:W-:-:S05]  /*1620*/  IMAD.X R3, RZ, RZ, UR11, P1 ;  /* 0x0000000bff037e24 */ /* 0x028fca00088e06ff */
[----:B--2---:R2:W3:Y:S01]  /*1630*/  ATOMG.E.EXCH.STRONG.GPU PT, RZ, [R2], R5 ;  /* 0x0000000502ff73a8 */ /* 0x0044e200041ee100 */
[----:B------:R-:W-:-:S04]  /*1640*/  DEPBAR {5,4,3,2,1,0} ;  /* 0x0000003f0000791a */ /* 0x000fc80000000000 */
[----:B------:R-:W4:Y:S02]  /*1650*/  CCTL.E.C.LDCU.IV.DEEP [UR10] ;  /* 0x000000000a007540 */ /* 0x000f240009c08000 */
[----:B----4-:R2:W-:Y:S01]  /*1660*/  UTMACCTL.IV [UR10] ;  /* 0x000000000a0079b9 */ /* 0x0105e20008000000 */
[----:B------:R-:W-:Y:S01]  /*1670*/  NOP ;  /* 0x0000000000007918 */ /* 0x000fe20000000000 */
.L_x_51:
[----:B------:R-:W-:Y:S05]  /*1680*/  @P0 BRA `(.L_x_52) ;  /* 0x00000000000c0947 */ /* 0x000fea0003800000 */
[----:B------:R0:W-:Y:S01]  /*1690*/  UTMACMDFLUSH ;  /* 0x00000000000079b7 */ /* 0x0001e20000000000 */
[----:B------:R-:W-:Y:S05]  /*16a0*/  @P0 BRA `(.L_x_52) ;  /* 0x0000000000040947 */ /* 0x000fea0003800000 */
[----:B------:R-:W-:-:S04]  /*16b0*/  DEPBAR.LE SB0, 0x0 ;  /* 0x000080000000791a */ /* 0x000fc80000000000 */
.L_x_52:
[----:B------:R-:W-:Y:S05]  /*16c0*/  WARPSYNC.ALL ;  /* 0x0000000000007948 */ /* 0x000fea0003800000 */
[----:B------:R-:W-:Y:S01]  /*16d0*/  NOP ;  /* 0x0000000000007918 */ /* 0x000fe20000000000 */
[----:B---3--:R-:W-:Y:S01]  /*16e0*/  BAR.SYNC.DEFER_BLOCKING 0x0 ;  /* 0x0000000000007b1d */ /* 0x008fe20000010000 */
[----:B--2-4-:R-:W-:Y:S01]  /*16f0*/  SHF.R.U32.HI R2, RZ, 0x5, R0 ;  /* 0x00000005ff027819 */ /* 0x014fe20000011600 */
[----:B------:R-:W-:-:S03]  /*1700*/  USHF.L.U32 UR12, UR12, 0x7, URZ ;  /* 0x000000070c0c7899 */ /* 0x000fc600080006ff */
[----:B------:R-:W-:Y:S01]  /*1710*/  R2UR UR9, R2 ;  /* 0x00000000020972ca */ /* 0x000fe200000e0000 */
[----:B------:R-:W-:Y:S01]  /*1720*/  VOTEU.ALL UP0, P3 ;  /* 0x0000000000ff7886 */ /* 0x000fe20001800000 */
[----:B------:R-:W-:Y:S01]  /*1730*/  UMOV UR4, 0x1 ;  /* 0x0000000100047882 */ /* 0x000fe20000000000 */
[----:B------:R-:W-:Y:S01]  /*1740*/  VOTEU.ALL UP1, P3 ;  /* 0x0000000000ff7886 */ /* 0x000fe20001820000 */
[----:B------:R-:W-:Y:S02]  /*1750*/  BSSY.RECONVERGENT B4, `(.L_x_53) ;  /* 0x0000018000047945 */ /* 0x000fe40003800200 */
[----:B------:R-:W-:-:S04]  /*1760*/  @!UP0 UIADD3 UR6, UPT, UPT, -UR4, 0x100000, URZ ;  /* 0x0010000004068890 */ /* 0x000fc8000fffe1ff */
[----:B------:R-:W-:Y:S02]  /*1770*/  @!UP0 USHF.L.U32 UR7, UR6, 0xb, URZ ;  /* 0x0000000b06078899 */ /* 0x000fe400080006ff */
[----:B------:R-:W-:Y:S02]  /*1780*/  @!UP0 USHF.L.U32 UR6, UR6, 0x1, URZ ;  /* 0x0000000106068899 */ /* 0x000fe400080006ff */
[----:B------:R-:W-:-:S04]  /*1790*/  @!UP0 UIADD3 UR4, UPT, UPT, -UR4, 0x100000, URZ ;  /* 0x0010000004048890 */ /* 0x000fc8000fffe1ff */
[----:B------:R-:W-:Y:S02]  /*17a0*/  @!UP0 USHF.L.U32 UR5, UR4, 0xb, URZ ;  /* 0x0000000b04058899 */ /* 0x000fe400080006ff */
[----:B------:R-:W-:Y:S01]  /*17b0*/  @!UP0 USHF.L.U32 UR4, UR4, 0x1, URZ ;  /* 0x0000000104048899 */ /* 0x000fe200080006ff */
[----:B------:R-:W-:Y:S01]  /*17c0*/  VOTEU.ALL UP0, P3 ;  /* 0x0000000000ff7886 */ /* 0x000fe20001800000 */
[----:B------:R-:W2:Y:S04]  /*17d0*/  FENCE.VIEW.ASYNC.S ;  /* 0x00000000000073c6 */ /* 0x000ea80000000000 */
[----:B--2---:R2:W3:Y:S06]  /*17e0*/  @!UP0 SYNCS.EXCH.64 URZ, [UR8+0x18000], UR6 ;  /* 0x0180000608ff85b2 */ /* 0x0044ec0008000100 */
[----:B------:R2:W3:Y:S02]  /*17f0*/  @!UP1 SYNCS.EXCH.64 URZ, [UR8+0x18020], UR4 ;  /* 0x0180200408ff95b2 */ /* 0x0004e40008000100 */
[----:B---3--:R-:W-:Y:S06]  /*1800*/  BAR.SYNC.DEFER_BLOCKING 0x0 ;  /* 0x0000000000007b1d */ /* 0x008fec0000010000 */
[----:B------:R-:W-:Y:S05]  /*1810*/  @P3 BRA `(.L_x_54) ;  /* 0x00000000002c3947 */ /* 0x000fea0003800000 */
[----:B--2---:R-:W-:Y:S02]  /*1820*/  UMOV UR4, 0x1 ;  /* 0x0000000100047882 */ /* 0x004fe40000000000 */
[----:B------:R-:W-:-:S04]  /*1830*/  UIADD3 UR6, UPT, UPT, -UR4, 0x100000, URZ ;  /* 0x0010000004067890 */ /* 0x000fc8000fffe1ff */
[----:B------:R-:W-:Y:S02]  /*1840*/  USHF.L.U32 UR7, UR6, 0xb, URZ ;  /* 0x0000000b06077899 */ /* 0x000fe400080006ff */
[----:B------:R-:W-:Y:S02]  /*1850*/  USHF.L.U32 UR6, UR6, 0x1, URZ ;  /* 0x0000000106067899 */ /* 0x000fe400080006ff */
[----:B------:R-:W-:-:S04]  /*1860*/  UIADD3 UR4, UPT, UPT, -UR4, 0x100000, URZ ;  /* 0x0010000004047890 */ /* 0x000fc8000fffe1ff */
[----:B------:R-:W-:Y:S02]  /*1870*/  USHF.L.U32 UR5, UR4, 0xb, URZ ;  /* 0x0000000b04057899 */ /* 0x000fe400080006ff */
[----:B------:R-:W-:Y:S01]  /*1880*/  USHF.L.U32 UR4, UR4, 0x1, URZ ;  /* 0x0000000104047899 */ /* 0x000fe200080006ff */
[----:B------:R-:W2:Y:S03]  /*1890*/  FENCE.VIEW.ASYNC.S ;  /* 0x00000000000073c6 */ /* 0x000ea60000000000 */
[----:B--2---:R3:W4:Y:S08]  /*18a0*/  SYNCS.EXCH.64 URZ, [UR8+0x18008], UR6 ;  /* 0x0180080608ff75b2 */ /* 0x0047300008000100 */
[----:B------:R3:W2:Y:S02]  /*18b0*/  SYNCS.EXCH.64 URZ, [UR8+0x18028], UR4 ;  /* 0x0180280408ff75b2 */ /* 0x0006a40008000100 */
[----:B---3--:R-:W-:Y:S01]  /*18c0*/  NOP ;  /* 0x0000000000007918 */ /* 0x008fe20000000000 */
.L_x_54:
[----:B--2---:R-:W-:Y:S05]  /*18d0*/  BSYNC.RECONVERGENT B4 ;  /* 0x0000000000047941 */ /* 0x004fea0003800200 */
.L_x_53:
[----:B----4-:R-:W-:Y:S06]  /*18e0*/  BAR.SYNC.DEFER_BLOCKING 0x0 ;  /* 0x0000000000007b1d */ /* 0x010fec0000010000 */
[----:B------:R-:W-:Y:S04]  /*18f0*/  BSSY.RECONVERGENT B4, `(.L_x_55) ;  /* 0x000000d000047945 */ /* 0x000fe80003800200 */
[----:B------:R-:W-:Y:S05]  /*1900*/  @P3 BRA `(.L_x_56) ;  /* 0x00000000002c3947 */ /* 0x000fea0003800000 */
[----:B------:R-:W-:Y:S02]  /*1910*/  UMOV UR4, 0x1 ;  /* 0x0000000100047882 */ /* 0x000fe40000000000 */
[----:B------:R-:W-:-:S04]  /*1920*/  UIADD3 UR6, UPT, UPT, -UR4, 0x100000, URZ ;  /* 0x0010000004067890 */ /* 0x000fc8000fffe1ff */
[----:B------:R-:W-:Y:S02]  /*1930*/  USHF.L.U32 UR7, UR6, 0xb, URZ ;  /* 0x0000000b06077899 */ /* 0x000fe400080006ff */
[----:B------:R-:W-:Y:S02]  /*1940*/  USHF.L.U32 UR6, UR6, 0x1, URZ ;  /* 0x0000000106067899 */ /* 0x000fe400080006ff */
[----:B------:R-:W-:-:S04]  /*1950*/  UIADD3 UR4, UPT, UPT, -UR4, 0x100000, URZ ;  /* 0x0010000004047890 */ /* 0x000fc8000fffe1ff */
[----:B------:R-:W-:Y:S02]  /*1960*/  USHF.L.U32 UR5, UR4, 0xb, URZ ;  /* 0x0000000b04057899 */ /* 0x000fe400080006ff */
[----:B------:R-:W-:Y:S01]  /*1970*/  USHF.L.U32 UR4, UR4, 0x1, URZ ;  /* 0x0000000104047899 */ /* 0x000fe200080006ff */
[----:B------:R-:W2:Y:S03]  /*1980*/  FENCE.VIEW.ASYNC.S ;  /* 0x00000000000073c6 */ /* 0x000ea60000000000 */
[----:B--2---:R2:W3:Y:S08]  /*1990*/  SYNCS.EXCH.64 URZ, [UR8+0x18010], UR6 ;  /* 0x0180100608ff75b2 */ /* 0x0044f00008000100 */
[----:B------:R2:W4:Y:S01]  /*19a0*/  SYNCS.EXCH.64 URZ, [UR8+0x18030], UR4 ;  /* 0x0180300408ff75b2 */ /* 0x0005220008000100 */
[----:B------:R-:W-:Y:S01]  /*19b0*/  NOP ;  /* 0x0000000000007918 */ /* 0x000fe20000000000 */
.L_x_56:
[----:B--2---:R-:W-:Y:S05]  /*19c0*/  BSYNC.RECONVERGENT B4 ;  /* 0x0000000000047941 */ /* 0x004fea0003800200 */
.L_x_55:
[----:B---34-:R-:W-:Y:S01]  /*19d0*/  BAR.SYNC.DEFER_BLOCKING 0x0 ;  /* 0x0000000000007b1d */ /* 0x018fe20000010000 */
[----:B------:R-:W-:Y:S01]  /*19e0*/  UIADD3 UR6, UPT, UPT, UR8, 0x18020, URZ ;  /* 0x0001802008067890 */ /* 0x000fe2000fffe0ff */
[----:B------:R-:W-:Y:S01]  /*19f0*/  ISETP.GE.AND P0, PT, R12, 0x1, PT ;  /* 0x000000010c00780c */ /* 0x000fe20003f06270 */
[----:B------:R-:W-:-:S03]  /*1a00*/  USHF.L.U32 UR7, UR13, 0x6, URZ ;  /* 0x000000060d077899 */ /* 0x000fc600080006ff */
        /* <DEDUP_REMOVED lines=13> */
.L_x_58:
[----:B--2---:R-:W-:Y:S05]  /*1ae0*/  BSYNC.RECONVERGENT B4 ;  /* 0x0000000000047941 */ /* 0x004fea0003800200 */
.L_x_57:
[----:B------:R-:W-:Y:S05]  /*1af0*/  @!P0 BRA `(.L_x_59) ;  /* 0x0000000800908947 */ /* 0x000fea0003800000 */
[----:B---34-:R-:W-:Y:S01]  /*1b00*/  BAR.SYNC.DEFER_BLOCKING 0x0 ;  /* 0x0000000000007b1d */ /* 0x018fe20000010000 */
[----:B------:R-:W-:Y:S01]  /*1b10*/  ELECT P1, URZ, PT ;  /* 0x0000000000ff782f */ /* 0x000fe20003820000 */
[----:B------:R-:W-:Y:S01]  /*1b20*/  @!P3 IMAD.MOV.U32 R2, RZ, RZ, 0x6000 ;  /* 0x00006000ff02b424 */ /* 0x000fe200078e00ff */
[----:B------:R-:W-:Y:S02]  /*1b30*/  UIADD3 UR16, UPT, UPT, UR8, 0x10000, URZ ;  /* 0x0001000008107890 */ /* 0x000fe4000fffe0ff */
[----:B------:R-:W-:Y:S01]  /*1b40*/  ISETP.LT.U32.AND P1, PT, R68, 0x20, P1 ;  /* 0x000000204400780c */ /* 0x000fe20000f21070 */
[----:B------:R-:W-:Y:S01]  /*1b50*/  UMOV UR19, UR7 ;  /* 0x0000000700137c82 */ /* 0x000fe20008000000 */
[----:B------:R-:W-:Y:S01]  /*1b60*/  ELECT P0, URZ, PT ;  /* 0x0000000000ff782f */ /* 0x000fe20003800000 */
[----:B------:R-:W-:-:S03]  /*1b70*/  ULOP3.LUT UR4, UR9, 0x1, URZ, 0xc0, !UPT ;  /* 0x0000000109047892 */ /* 0x000fc6000f8ec0ff */
[----:B------:R-:W-:Y:S01]  /*1b80*/  ISETP.LT.U32.AND P0, PT, R68, 0x40, P0 ;  /* 0x000000404400780c */ /* 0x000fe20000701070 */
[----:B------:R-:W-:Y:S02]  /*1b90*/  ULEA UR28, UR4, UR8, 0xd ;  /* 0x00000008041c7291 */ /* 0x000fe4000f8e68ff */
[----:B------:R-:W-:-:S04]  /*1ba0*/  ULEA UR30, UR4, UR12, 0x6 ;  /* 0x0000000c041e7291 */ /* 0x000fc8000f8e30ff */
[----:B------:R-:W-:Y:S01]  /*1bb0*/  VOTEU.ANY UP0, P1 ;  /* 0x0000000000ff7886 */ /* 0x000fe20000800100 */
[----:B------:R-:W-:-:S04]  /*1bc0*/  VOTEU.ANY UP2, P1 ;  /* 0x0000000000ff7886 */ /* 0x000fc80000840100 */
[----:B------:R-:W-:Y:S02]  /*1bd0*/  @UP0 UIADD3 UR17, UPT, UPT, UR8, 0x18000, URZ ;  /* 0x0001800008110890 */ /* 0x000fe4000fffe0ff */
[----:B------:R2:W-:Y:S01]  /*1be0*/  @!P3 SYNCS.ARRIVE.TRANS64 RZ, [UR8+0x18000], R2 ;  /* 0x01800002ffffb9a7 */ /* 0x0005e20008000008 */
[----:B------:R-:W-:Y:S01]  /*1bf0*/  @UP0 UMOV UR18, URZ ;  /* 0x000000ff00120c82 */ /* 0x000fe20008000000 */
[----:B------:R-:W-:Y:S01]  /*1c00*/  BAR.SYNC.DEFER_BLOCKING 0x0 ;  /* 0x0000000000007b1d */ /* 0x000fe20000010000 */
[----:B------:R-:W-:-:S05]  /*1c10*/  UISETP.NE.U32.AND UP0, UPT, UR9, URZ, UPT ;  /* 0x000000ff0900728c */ /* 0x000fca000bf05070 */
[----:B------:R-:W-:Y:S01]  /*1c20*/  VOTEU.ANY UP1, P0 ;  /* 0x0000000000ff7886 */ /* 0x000fe20000020100 */
[----:B------:R-:W-:-:S04]  /*1c30*/  VOTEU.ANY UP3, P0 ;  /* 0x0000000000ff7886 */ /* 0x000fc80000060100 */
[----:B------:R-:W-:Y:S01]  /*1c40*/  @UP1 UIADD3 UR29, UPT, UPT, UR8, 0x18000, URZ ;  /* 0x00018000081d1890 */ /* 0x000fe2000fffe0ff */
[----:B------:R-:W-:Y:S01]  /*1c50*/  @UP1 UMOV UR31, URZ ;  /* 0x000000ff001f1c82 */ /* 0x000fe20008000000 */
[----:B------:R2:W-:Y:S01]  /*1c60*/  @UP2 UTMALDG.2D [UR16], [UR20] ;  /* 0x00000010140025b4 */ /* 0x0005e20008008000 */
[----:B------:R3:W-:Y:S06]  /*1c70*/  MEMBAR.ALL.CTA ;  /* 0x0000000000007992 */ /* 0x0007ec0000008000 */
[----:B---3--:R-:W3:Y:S02]  /*1c80*/  FENCE.VIEW.ASYNC.S ;  /* 0x00000000000073c6 */ /* 0x008ee40000000000 */
[----:B---3--:R-:W-:Y:S06]  /*1c90*/  BAR.SYNC.DEFER_BLOCKING 0x0 ;  /* 0x0000000000007b1d */ /* 0x008fec0000010000 */
[----:B------:R2:W-:Y:S02]  /*1ca0*/  @UP3 UTMALDG.2D [UR28], [UR22] ;  /* 0x0000001c160035b4 */ /* 0x0005e40008008000 */
[----:B------:R-:W-:Y:S06]  /*1cb0*/  BAR.SYNC.DEFER_BLOCKING 0x0 ;  /* 0x0000000000007b1d */ /* 0x000fec0000010000 */
[----:B------:R-:W3:Y:S02]  /*1cc0*/  SYNCS.PHASECHK.TRANS64.TRYWAIT P0, [UR8+0x18000], RZ ;  /* 0x018000ffff0075a7 */ /* 0x000ee40008001108 */
[----:B--23--:R-:W-:Y:S05]  /*1cd0*/  @!P0 BRA `(.L_x_60) ;  /* 0x00000010005c8947 */ /* 0x00cfea0003800000 */
.L_x_78:
[----:B------:R-:W-:Y:S05]  /*1ce0*/  BRA.U UP0, `(.L_x_61) ;  /* 0x0000000100787547 */ /* 0x000fea000b800000 */
[----:B------:R-:W-:Y:S02]  /*1cf0*/  USHF.R.U32.HI UR14, URZ, 0x4, UR16 ;  /* 0x00000004ff0e7899 */ /* 0x000fe40008011610 */
[----:B------:R-:W-:Y:S02]  /*1d00*/  USHF.R.U32.HI UR13, URZ, 0x4, UR8 ;  /* 0x00000004ff0d7899 */ /* 0x000fe40008011608 */
[----:B------:R-:W-:Y:S02]  /*1d10*/  USGXT.U32 UR14, UR14, 0xe ;  /* 0x0000000e0e0e789a */ /* 0x000fe40008000000 */
[----:B------:R-:W-:Y:S02]  /*1d20*/  USGXT.U32 UR13, UR13, 0xe ;  /* 0x0000000e0d0d789a */ /* 0x000fe40008000000 */
[----:B------:R-:W-:Y:S02]  /*1d30*/  UIADD3 UR32, UP0, UPT, UR14, 0x2, URZ ;  /* 0x000000020e207890 */ /* 0x000fe4000ff1e0ff */
[----:B------:R-:W-:Y:S01]  /*1d40*/  UIADD3 UR30, UP1, UPT, UR13, 0x2000080, URZ ;  /* 0x020000800d1e7890 */ /* 0x000fe2000ff3e0ff */
[----:B------:R-:W-:Y:S01]  /*1d50*/  UMOV UR4, URZ ;  /* 0x000000ff00047c82 */ /* 0x000fe20008000000 */
[----:B------:R-:W-:Y:S01]  /*1d60*/  UMOV UR5, URZ ;  /* 0x000000ff00057c82 */ /* 0x000fe20008000000 */
[----:B------:R-:W-:-:S02]  /*1d70*/  UIADD3.X UR33, UPT, UPT, UR4, 0x40004040, URZ, UP0, !UPT ;  /* 0x4000404004217890 */ /* 0x000fc400087fe4ff */
[----:B------:R-:W-:Y:S02]  /*1d80*/  UIADD3.X UR31, UPT, UPT, UR5, 0x40004040, URZ, UP1, !UPT ;  /* 0x40004040051f7890 */ /* 0x000fe40008ffe4ff */
[----:B------:R-:W-:Y:S02]  /*1d90*/  ULOP3.LUT UR4, UR13, 0x2000000, URZ, 0xfc, !UPT ;  /* 0x020000000d047892 */ /* 0x000fe4000f8efcff */
[----:B------:R-:W-:Y:S02]  /*1da0*/  UIADD3.64 UR16, UPT, UPT, UR32, 0x2, URZ ;  /* 0x0000000220107897 */ /* 0x000fe4000fffe0ff */
[----:B------:R-:W-:Y:S02]  /*1db0*/  UIADD3.64 UR18, UPT, UPT, UR30, 0x80, URZ ;  /* 0x000000801e127897 */ /* 0x000fe4000fffe0ff */
[----:B------:R-:W-:Y:S02]  /*1dc0*/  UIADD3.64 UR26, UPT, UPT, UR32, 0x4, URZ ;  /* 0x00000004201a7897 */ /* 0x000fe4000fffe0ff */
[----:B------:R-:W-:Y:S01]  /*1dd0*/  UIADD3.64 UR28, UPT, UPT, UR30, 0x100, URZ ;  /* 0x000001001e1c7897 */ /* 0x000fe2000fffe0ff */
[----:B------:R-:W-:Y:S01]  /*1de0*/  UMOV UR34, 0x0 ;  /* 0x0000000000227882 */ /* 0x000fe20000000000 */
[----:B------:R-:W-:Y:S01]  /*1df0*/  UMOV UR35, 0x4210490 ;  /* 0x0421049000237882 */ /* 0x000fe20000000000 */
[----:B------:R-:W-:Y:S01]  /*1e00*/  UMOV UR15, 0x40004040 ;  /* 0x40004040000f7882 */ /* 0x000fe20000000000 */
[----:B------:R-:W-:Y:S01]  /*1e10*/  UMOV UR5, 0x40004040 ;  /* 0x4000404000057882 */ /* 0x000fe20000000000 */
[----:B------:R-:W-:Y:S01]  /*1e20*/  UMOV UR36, 0x0 ;  /* 0x0000000000247882 */ /* 0x000fe20000000000 */
[----:B------:R-:W-:Y:S01]  /*1e30*/  UMOV UR37, 0x4210490 ;  /* 0x0421049000257882 */ /* 0x000fe20000000000 */
[----:B------:R-:W-:Y:S01]  /*1e40*/  UMOV UR38, 0x0 ;  /* 0x0000000000267882 */ /* 0x000fe20000000000 */
[----:B------:R-:W-:Y:S01]  /*1e50*/  UMOV UR39, 0x4210490 ;  /* 0x0421049000277882 */ /* 0x000fe20000000000 */
[----:B------:R2:W-:Y:S01]  /*1e60*/  UTCHMMA gdesc[UR14], gdesc[UR4], tmem[UR24], tmem[UR34], idesc[UR35], !UPT ;  /* 0x00ff22040e0075ea */ /* 0x0005e2000f800018 */
[----:B------:R-:W-:Y:S01]  /*1e70*/  UMOV UR40, 0x0 ;  /* 0x0000000000287882 */ /* 0x000fe20000000000 */
[----:B------:R-:W-:Y:S01]  /*1e80*/  UMOV UR41, 0x4210490 ;  /* 0x0421049000297882 */ /* 0x000fe20000000000 */
[----:B------:R2:W-:Y:S01]  /*1e90*/  UTCHMMA gdesc[UR32], gdesc[UR30], tmem[UR24], tmem[UR36], idesc[UR37], UPT ;  /* 0x00ff241e200075ea */ /* 0x0005e2000b800018 */
[----:B------:R2:W-:Y:S01]  /*1ea0*/  UTCHMMA gdesc[UR16], gdesc[UR18], tmem[UR24], tmem[UR38], idesc[UR39], UPT ;  /* 0x00ff2612100075ea */ /* 0x0005e2000b800018 */
[----:B------:R2:W-:Y:S01]  /*1eb0*/  UTCHMMA gdesc[UR26], gdesc[UR28], tmem[UR24], tmem[UR40], idesc[UR41], UPT ;  /* 0x00ff281c1a0075ea */ /* 0x0005e2000b800018 */
[----:B------:R-:W-:Y:S01]  /*1ec0*/  NOP ;  /* 0x0000000000007918 */ /* 0x000fe20000000000 */
.L_x_61:
[----:B------:R-:W-:Y:S01]  /*1ed0*/  ELECT P0, URZ, PT ;  /* 0x0000000000ff782f */ /* 0x000fe20003800000 */
[----:B--2---:R-:W-:Y:S01]  /*1ee0*/  UMOV UR4, UR6 ;  /* 0x0000000600047c82 */ /* 0x004fe20008000000 */
[----:B------:R-:W-:Y:S02]  /*1ef0*/  UMOV UR5, URZ ;  /* 0x000000ff00057c82 */ /* 0x000fe40008000000 */
[----:B------:R-:W-:-:S13]  /*1f00*/  ISETP.LT.U32.AND P0, PT, R68, 0x20, P0 ;  /* 0x000000204400780c */ /* 0x000fda0000701070 */
[----:B------:R-:W-:Y:S01]  /*1f10*/  VOTEU.ANY UP0, P0 ;  /* 0x0000000000ff7886 */ /* 0x000fe20000000100 */
[----:B------:R-:W-:Y:S01]  /*1f20*/  VOTEU.ANY UP1, P0 ;  /* 0x0000000000ff7886 */ /* 0x000fe20000020100 */
[----:B------:R-:W-:-:S03]  /*1f30*/  ISETP.GE.U32.AND P0, PT, R12, 0x41, PT ;  /* 0x000000410c00780c */ /* 0x000fc60003f06070 */
[----:B------:R-:W-:Y:S02]  /*1f40*/  @UP0 UMOV UR4, UR4 ;  /* 0x0000000400040c82 */ /* 0x000fe40008000000 */
[----:B------:R2:W-:Y:S01]  /*1f50*/  @UP1 UTCBAR [UR4], URZ ;  /* 0x000000ff040013e9 */ /* 0x0005e200080000ff */
[----:B------:R-:W-:Y:S06]  /*1f60*/  BAR.SYNC.DEFER_BLOCKING 0x0 ;  /* 0x0000000000007b1d */ /* 0x000fec0000010000 */
[----:B------:R-:W3:Y:S02]  /*1f70*/  SYNCS.PHASECHK.TRANS64.TRYWAIT P1, [UR8+0x18020], RZ ;  /* 0x018020ffff0075a7 */ /* 0x000ee40008021108 */
[----:B--23--:R-:W-:Y:S05]  /*1f80*/  @!P1 BRA `(.L_x_62) ;  /* 0x0000000c00bc9947 */ /* 0x00cfea0003800000 */
.L_x_79:
[----:B------:R-:W-:Y:S01]  /*1f90*/  IMAD.MOV.U32 R2, RZ, RZ, RZ ;  /* 0x000000ffff027224 */ /* 0x000fe200078e00ff */
[----:B------:R-:W-:Y:S06]  /*1fa0*/  @!P0 BRA `(.L_x_59) ;  /* 0x0000000400648947 */ /* 0x000fec0003800000 */
[----:B------:R-:W2:Y:S01]  /*1fb0*/  LDCU UR25, c[0x0][0x3a0] ;  /* 0x00007400ff1977ac */ /* 0x000ea20008000800 */
[----:B------:R-:W-:Y:S01]  /*1fc0*/  UMOV UR13, 0x1 ;  /* 0x00000001000d7882 */ /* 0x000fe20000000000 */
[----:B------:R-:W-:-:S05]  /*1fd0*/  UMOV UR6, 0x40 ;  /* 0x0000004000067882 */ /* 0x000fca0000000000 */
.L_x_66:
[----:B------:R-:W-:Y:S01]  /*1fe0*/  BAR.SYNC.DEFER_BLOCKING 0x0 ;  /* 0x0000000000007b1d */ /* 0x000fe20000010000 */
[----:B------:R-:W-:Y:S01]  /*1ff0*/  ULEA UR17, UR13, UR8, 0x3 ;  /* 0x000000080d117291 */ /* 0x000fe2000f8e18ff */
[----:B-----5:R-:W-:Y:S01]  /*2000*/  @!P3 IMAD.MOV.U32 R3, RZ, RZ, 0x6000 ;  /* 0x00006000ff03b424 */ /* 0x020fe200078e00ff */
[----:B------:R-:W-:Y:S01]  /*2010*/  ELECT P1, URZ, PT ;  /* 0x0000000000ff782f */ /* 0x000fe20003820000 */
[----:B------:R-:W-:-:S03]  /*2020*/  ULEA UR4, UR13, UR8, 0xd ;  /* 0x000000080d047291 */ /* 0x000fc6000f8e68ff */
[----:B------:R-:W-:Y:S02]  /*2030*/  ISETP.LT.U32.AND P1, PT, R68, 0x20, P1 ;  /* 0x000000204400780c */ /* 0x000fe40000f21070 */
[----:B------:R-:W-:Y:S01]  /*2040*/  ELECT P0, URZ, PT ;  /* 0x0000000000ff782f */ /* 0x000fe20003800000 */
[----:B------:R-:W-:-:S03]  /*2050*/  UIADD3 UR4, UPT, UPT, UR4, 0x10000, URZ ;  /* 0x0001000004047890 */ /* 0x000fc6000fffe0ff */
[----:B------:R-:W-:Y:S01]  /*2060*/  ISETP.LT.U32.AND P0, PT, R68, 0x40, P0 ;  /* 0x000000404400780c */ /* 0x000fe20000701070 */
[----:B------:R-:W-:Y:S02]  /*2070*/  ULEA UR14, UR13, UR8, 0xe ;  /* 0x000000080d0e7291 */ /* 0x000fe4000f8e70ff */
[----:B------:R-:W-:Y:S01]  /*2080*/  ULOP3.LUT UR15, UR9, 0x1, URZ, 0xc0, !UPT ;  /* 0x00000001090f7892 */ /* 0x000fe2000f8ec0ff */
[----:B------:R-:W-:-:S03]  /*2090*/  UMOV UR31, UR6 ;  /* 0x00000006001f7c82 */ /* 0x000fc60008000000 */
[----:B------:R-:W-:Y:S01]  /*20a0*/  ULEA UR28, UR15, UR14, 0xd ;  /* 0x0000000e0f1c7291 */ /* 0x000fe2000f8e68ff */
[----:B------:R-:W-:Y:S01]  /*20b0*/  VOTEU.ANY UP0, P1 ;  /* 0x0000000000ff7886 */ /* 0x000fe20000800100 */
[----:B------:R-:W-:Y:S01]  /*20c0*/  ULEA UR30, UR15, UR12, 0x6 ;  /* 0x0000000c0f1e7291 */ /* 0x000fe2000f8e30ff */
[----:B------:R3:W-:Y:S03]  /*20d0*/  @!P3 SYNCS.ARRIVE.TRANS64 RZ, [UR17+0x18000], R3 ;  /* 0x01800003ffffb9a7 */ /* 0x0007e60008000011 */
[----:B------:R-:W-:Y:S01]  /*20e0*/  VOTEU.ANY UP1, P0 ;  /* 0x0000000000ff7886 */ /* 0x000fe20000020100 */
[----:B------:R-:W-:Y:S01]  /*20f0*/  @UP0 UIADD3 UR5, UPT, UPT, UR17, 0x18000, URZ ;  /* 0x0001800011050890 */ /* 0x000fe2000fffe0ff */
[----:B------:R-:W-:Y:S01]  /*2100*/  VOTEU.ANY UP0, P1 ;  /* 0x0000000000ff7886 */ /* 0x000fe20000800100 */
[----:B------:R-:W-:Y:S02]  /*2110*/  BAR.SYNC.DEFER_BLOCKING 0x0 ;  /* 0x0000000000007b1d */ /* 0x000fe40000010000 */
[----:B------:R-:W-:Y:S01]  /*2120*/  @UP1 UIADD3 UR29, UPT, UPT, UR17, 0x18000, URZ ;  /* 0x00018000111d1890 */ /* 0x000fe2000fffe0ff */
[----:B---3--:R-:W-:-:S03]  /*2130*/  IMAD.U32 R3, R2, -0x80000000, RZ ;  /* 0x8000000002037824 */ /* 0x008fc600078e00ff */
[----:B------:R-:W-:Y:S01]  /*2140*/  VOTEU.ANY UP1, P0 ;  /* 0x0000000000ff7886 */ /* 0x000fe20000020100 */
[----:B------:R3:W-:Y:S01]  /*2150*/  @UP0 UTMALDG.2D [UR4], [UR20] ;  /* 0x00000004140005b4 */ /* 0x0007e20008008000 */
[----:B------:R-:W-:Y:S01]  /*2160*/  UISETP.NE.U32.AND UP0, UPT, UR9, URZ, UPT ;  /* 0x000000ff0900728c */ /* 0x000fe2000bf05070 */
[----:B------:R4:W-:Y:S06]  /*2170*/  MEMBAR.ALL.CTA ;  /* 0x0000000000007992 */ /* 0x0009ec0000008000 */
[----:B----4-:R-:W4:Y:S02]  /*2180*/  FENCE.VIEW.ASYNC.S ;  /* 0x00000000000073c6 */ /* 0x010f240000000000 */
[----:B----4-:R-:W-:Y:S06]  /*2190*/  BAR.SYNC.DEFER_BLOCKING 0x0 ;  /* 0x0000000000007b1d */ /* 0x010fec0000010000 */
[----:B------:R3:W-:Y:S02]  /*21a0*/  @UP1 UTMALDG.2D [UR28], [UR22] ;  /* 0x0000001c160015b4 */ /* 0x0007e40008008000 */
[----:B------:R-:W-:Y:S06]  /*21b0*/  BAR.SYNC.DEFER_BLOCKING 0x0 ;  /* 0x0000000000007b1d */ /* 0x000fec0000010000 */
[----:B------:R-:W4:Y:S02]  /*21c0*/  SYNCS.PHASECHK.TRANS64.TRYWAIT P0, [UR17+0x18000], R3 ;  /* 0x01800003ff0075a7 */ /* 0x000f240008001111 */
[----:B---34-:R-:W-:Y:S05]  /*21d0*/  @!P0 BRA `(.L_x_63) ;  /* 0x0000000c00348947 */ /* 0x018fea0003800000 */
.L_x_80:
        /* <DEDUP_REMOVED lines=11> */
[----:B------:R-:W-:Y:S02]  /*2290*/  UIADD3 UR28, UP0, UPT, UR18, 0x2, URZ ;  /* 0x00000002121c7890 */ /* 0x000fe4000ff1e0ff */
[----:B------:R-:W-:Y:S02]  /*22a0*/  UIADD3 UR30, UP1, UPT, UR26, 0x80, URZ ;  /* 0x000000801a1e7890 */ /* 0x000fe4000ff3e0ff */
[----:B------:R-:W-:Y:S02]  /*22b0*/  UIADD3 UR32, UP2, UPT, UR18, 0x4, URZ ;  /* 0x0000000412207890 */ /* 0x000fe4000ff5e0ff */
[----:B------:R-:W-:Y:S02]  /*22c0*/  UIADD3 UR34, UP3, UPT, UR26, 0x100, URZ ;  /* 0x000001001a227890 */ /* 0x000fe4000ff7e0ff */
[----:B------:R-:W-:-:S02]  /*22d0*/  ULOP3.LUT UR4, UR15, 0x2000000, URZ, 0xfc, !UPT ;  /* 0x020000000f047892 */ /* 0x000fc4000f8efcff */
[----:B------:R-:W-:Y:S02]  /*22e0*/  UIADD3.X UR29, UPT, UPT, UR19, URZ, URZ, UP0, !UPT ;  /* 0x000000ff131d7290 */ /* 0x000fe400087fe4ff */
[----:B------:R-:W-:Y:S02]  /*22f0*/  UIADD3.X UR31, UPT, UPT, UR27, URZ, URZ, UP1, !UPT ;  /* 0x000000ff1b1f7290 */ /* 0x000fe40008ffe4ff */
[----:B------:R-:W-:Y:S02]  /*2300*/  UIADD3.X UR33, UPT, UPT, UR19, URZ, URZ, UP2, !UPT ;  /* 0x000000ff13217290 */ /* 0x000fe400097fe4ff */
[----:B------:R-:W-:Y:S01]  /*2310*/  UIADD3.X UR35, UPT, UPT, UR27, URZ, URZ, UP3, !UPT ;  /* 0x000000ff1b237290 */ /* 0x000fe20009ffe4ff */
        /* <DEDUP_REMOVED lines=8> */
[----:B------:R3:W-:Y:S01]  /*23a0*/  UTCHMMA gdesc[UR14], gdesc[UR4], tmem[UR24], tmem[UR36], idesc[UR37], UPT ;  /* 0x00ff24040e0075ea */ /* 0x0007e2000b800018 */
[----:B------:R-:W-:Y:S01]  /*23b0*/  UMOV UR42, 0x0 ;  /* 0x00000000002a7882 */ /* 0x000fe20000000000 */
[----:B------:R-:W-:Y:S01]  /*23c0*/  UMOV UR43, 0x4210490 ;  /* 0x04210490002b7882 */ /* 0x000fe20000000000 */
[----:B------:R3:W-:Y:S01]  /*23d0*/  UTCHMMA gdesc[UR18], gdesc[UR26], tmem[UR24], tmem[UR38], idesc[UR39], UPT ;  /* 0x00ff261a120075ea */ /* 0x0007e2000b800018 */
[----:B------:R3:W-:Y:S01]  /*23e0*/  UTCHMMA gdesc[UR28], gdesc[UR30], tmem[UR24], tmem[UR40], idesc[UR41], UPT ;  /* 0x00ff281e1c0075ea */ /* 0x0007e2000b800018 */
[----:B------:R3:W-:Y:S01]  /*23f0*/  UTCHMMA gdesc[UR32], gdesc[UR34], tmem[UR24], tmem[UR42], idesc[UR43], UPT ;  /* 0x00ff2a22200075ea */ /* 0x0007e2000b800018 */
[----:B------:R-:W-:Y:S01]  /*2400*/  NOP ;  /* 0x0000000000007918 */ /* 0x000fe20000000000 */
.L_x_64:
[----:B------:R-:W-:Y:S01]  /*2410*/  ELECT P0, URZ, PT ;  /* 0x0000000000ff782f */ /* 0x000fe20003800000 */
[----:B---3--:R-:W-:-:S03]  /*2420*/  UIADD3 UR4, UPT, UPT, UR17, 0x18020, URZ ;  /* 0x0001802011047890 */ /* 0x008fc6000fffe0ff */
[----:B------:R-:W-:Y:S01]  /*2430*/  ISETP.LT.U32.AND P0, PT, R68, 0x20, P0 ;  /* 0x000000204400780c */ /* 0x000fe20000701070 */
[----:B------:R-:W-:-:S12]  /*2440*/  UMOV UR5, URZ ;  /* 0x000000ff00057c82 */ /* 0x000fd80008000000 */
[----:B------:R-:W-:Y:S01]  /*2450*/  VOTEU.ANY UP0, P0 ;  /* 0x0000000000ff7886 */ /* 0x000fe20000000100 */
[----:B------:R-:W-:-:S04]  /*2460*/  VOTEU.ANY UP1, P0 ;  /* 0x0000000000ff7886 */ /* 0x000fc80000020100 */
[----:B------:R-:W-:Y:S02]  /*2470*/  @UP0 UMOV UR4, UR4 ;  /* 0x0000000400040c82 */ /* 0x000fe40008000000 */
[----:B------:R3:W-:Y:S01]  /*2480*/  @UP1 UTCBAR [UR4], URZ ;  /* 0x000000ff040013e9 */ /* 0x0007e200080000ff */
[----:B------:R-:W-:Y:S06]  /*2490*/  BAR.SYNC.DEFER_BLOCKING 0x0 ;  /* 0x0000000000007b1d */ /* 0x000fec0000010000 */
[----:B------:R-:W4:Y:S02]  /*24a0*/  SYNCS.PHASECHK.TRANS64.TRYWAIT P0, [UR17+0x18020], R3 ;  /* 0x01802003ff0075a7 */ /* 0x000f240008001111 */
[----:B---34-:R-:W-:Y:S05]  /*24b0*/  @!P0 BRA `(.L_x_65) ;  /* 0x0000000800888947 */ /* 0x018fea0003800000 */
.L_x_81:
[----:B------:R-:W-:Y:S02]  /*24c0*/  UIADD3 UR13, UPT, UPT, UR13, 0x1, URZ ;  /* 0x000000010d0d7890 */ /* 0x000fe4000fffe0ff */
[----:B------:R-:W-:Y:S02]  /*24d0*/  UIADD3 UR6, UPT, UPT, UR6, 0x40, URZ ;  /* 0x0000004006067890 */ /* 0x000fe4000fffe0ff */
[----:B------:R-:W-:-:S04]  /*24e0*/  UISETP.NE.U32.AND UP0, UPT, UR13, 0x4, UPT ;  /* 0x000000040d00788c */ /* 0x000fc8000bf05070 */
[----:B------:R-:W-:Y:S02]  /*24f0*/  USEL UR13, UR13, URZ, UP0 ;  /* 0x000000ff0d0d7287 */ /* 0x000fe40008000000 */
[----:B------:R-:W-:Y:S02]  /*2500*/  USEL UR4, URZ, 0x1, UP0 ;  /* 0x00000001ff047887 */ /* 0x000fe40008000000 */
[----:B--2---:R-:W-:-:S04]  /*2510*/  UISETP.GE.AND UP0, UPT, UR6, UR25, UPT ;  /* 0x000000190600728c */ /* 0x004fc8000bf06270 */
[----:B------:R-:W-:-:S05]  /*2520*/  LOP3.LUT R2, R2, UR4, RZ, 0x3c, !PT ;  /* 0x0000000402027c12 */ /* 0x000fca000f8e3cff */
[----:B------:R-:W-:Y:S05]  /*2530*/  BRA.U !UP0, `(.L_x_66) ;  /* 0xfffffff908a87547 */ /* 0x000fea000b83ffff */
.L_x_59:
[----:B---34-:R-:W-:Y:S06]  /*2540*/  BAR.SYNC.DEFER_BLOCKING 0x0 ;  /* 0x0000000000007b1d */ /* 0x018fec0000010000 */
[----:B------:R-:W-:Y:S04]  /*2550*/  BSSY.RECONVERGENT B4, `(.L_x_67) ;  /* 0x0000004000047945 */ /* 0x000fe80003800200 */
[----:B------:R-:W-:Y:S05]  /*2560*/  @P3 BRA `(.L_x_68) ;  /* 0x0000000000083947 */ /* 0x000fea0003800000 */
[----:B------:R-:W2:Y:S02]  /*2570*/  SYNCS.CCTL.IV [UR8+0x18000] ;  /* 0x01800000ff0079b1 */ /* 0x000ea40008000008 */
[----:B--2---:R-:W2:Y:S02]  /*2580*/  SYNCS.CCTL.IV [UR8+0x18020] ;  /* 0x01802000ff0079b1 */ /* 0x004ea40008000008 */
.L_x_68:
[----:B------:R-:W-:Y:S05]  /*2590*/  BSYNC.RECONVERGENT B4 ;  /* 0x0000000000047941 */ /* 0x000fea0003800200 */
.L_x_67:
[----:B--2---:R-:W-:Y:S06]  /*25a0*/  BAR.SYNC.DEFER_BLOCKING 0x0 ;  /* 0x0000000000007b1d */ /* 0x004fec0000010000 */
[----:B------:R-:W-:Y:S04]  /*25b0*/  BSSY.RECONVERGENT B4, `(.L_x_69) ;  /* 0x0000004000047945 */ /* 0x000fe80003800200 */
[----:B------:R-:W-:Y:S05]  /*25c0*/  @P3 BRA `(.L_x_70) ;  /* 0x0000000000083947 */ /* 0x000fea0003800000 */
[----:B------:R-:W2:Y:S02]  /*25d0*/  SYNCS.CCTL.IV [UR8+0x18008] ;  /* 0x01800800ff0079b1 */ /* 0x000ea40008000008 */
[----:B--2---:R-:W2:Y:S02]  /*25e0*/  SYNCS.CCTL.IV [UR8+0x18028] ;  /* 0x01802800ff0079b1 */ /* 0x004ea40008000008 */
.L_x_70:
[----:B------:R-:W-:Y:S05]  /*25f0*/  BSYNC.RECONVERGENT B4 ;  /* 0x0000000000047941 */ /* 0x000fea0003800200 */
.L_x_69:
[----:B--2---:R-:W-:Y:S06]  /*2600*/  BAR.SYNC.DEFER_BLOCKING 0x0 ;  /* 0x0000000000007b1d */ /* 0x004fec0000010000 */
[----:B------:R-:W-:Y:S04]  /*2610*/  BSSY.RECONVERGENT B4, `(.L_x_71) ;  /* 0x0000004000047945 */ /* 0x000fe80003800200 */
[----:B------:R-:W-:Y:S05]  /*2620*/  @P3 BRA `(.L_x_72) ;  /* 0x0000000000083947 */ /* 0x000fea0003800000 */
[----:B------:R-:W2:Y:S02]  /*2630*/  SYNCS.CCTL.IV [UR8+0x18010] ;  /* 0x01801000ff0079b1 */ /* 0x000ea40008000008 */
[----:B--2---:R-:W2:Y:S02]  /*2640*/  SYNCS.CCTL.IV [UR8+0x18030] ;  /* 0x01803000ff0079b1 */ /* 0x004ea40008000008 */
.L_x_72:
[----:B------:R-:W-:Y:S05]  /*2650*/  BSYNC.RECONVERGENT B4 ;  /* 0x0000000000047941 */ /* 0x000fea0003800200 */
.L_x_71:
[----:B--2---:R-:W-:Y:S06]  /*2660*/  BAR.SYNC.DEFER_BLOCKING 0x0 ;  /* 0x0000000000007b1d */ /* 0x004fec0000010000 */
[----:B------:R-:W-:Y:S04]  /*2670*/  BSSY.RECONVERGENT B4, `(.L_x_73) ;  /* 0x0000004000047945 */ /* 0x000fe80003800200 */
[----:B------:R-:W-:Y:S05]  /*2680*/  @P3 BRA `(.L_x_74) ;  /* 0x0000000000083947 */ /* 0x000fea0003800000 */
[----:B------:R-:W2:Y:S02]  /*2690*/  SYNCS.CCTL.IV [UR8+0x18018] ;  /* 0x01801800ff0079b1 */ /* 0x000ea40008000008 */
[----:B--2---:R-:W2:Y:S02]  /*26a0*/  SYNCS.CCTL.IV [UR8+0x18038] ;  /* 0x01803800ff0079b1 */ /* 0x004ea40008000008 */
.L_x_74:
[----:B------:R-:W-:Y:S05]  /*26b0*/  BSYNC.RECONVERGENT B4 ;  /* 0x0000000000047941 */ /* 0x000fea0003800200 */
.L_x_73:
[----:B------:R-:W-:Y:S01]  /*26c0*/  USHF.L.U32 UR4, UR9, 0x15, URZ ;  /* 0x0000001509047899 */ /* 0x000fe200080006ff */
[C---:B------:R-:W-:Y:S01]  /*26d0*/  IMAD.SHL.U32 R4, R0.reuse, 0x80, RZ ;  /* 0x0000008000047824 */ /* 0x040fe200078e00ff */
[----:B------:R-:W-:Y:S01]  /*26e0*/  ELECT P0, URZ, PT ;  /* 0x0000000000ff782f */ /* 0x000fe20003800000 */
[C---:B------:R-:W-:Y:S01]  /*26f0*/  IMAD.SHL.U32 R2, R0.reuse, 0x40, RZ ;  /* 0x0000004000027824 */ /* 0x040fe200078e00ff */
[----:B------:R-:W-:Y:S01]  /*2700*/  ULOP3.LUT UR4, UR4, 0x600000, URZ, 0xc0, !UPT ;  /* 0x0060000004047892 */ /* 0x000fe2000f8ec0ff */
[----:B-----5:R-:W-:Y:S01]  /*2710*/  IMAD.SHL.U32 R3, R0, 0x10, RZ ;  /* 0x0000001000037824 */ /* 0x020fe200078e00ff */
[----:B------:R-:W-:Y:S01]  /*2720*/  LOP3.LUT R5, R4, 0x780, RZ, 0xc0, !PT ;  /* 0x0000078004057812 */ /* 0x000fe200078ec0ff */
[----:B------:R-:W-:Y:S01]  /*2730*/  IMAD.SHL.U32 R0, R0, 0x200, RZ ;  /* 0x0000020000007824 */ /* 0x000fe200078e00ff */
[----:B------:R-:W-:Y:S01]  /*2740*/  LOP3.LUT R2, R2, 0x1800, RZ, 0xc0, !PT ;  /* 0x0000180002027812 */ /* 0x000fe200078ec0ff */
[----:B------:R-:W-:Y:S01]  /*2750*/  UIADD3 UR4, UPT, UPT, UR24, UR4, URZ ;  /* 0x0000000418047290 */ /* 0x000fe2000fffe0ff */
[----:B------:R-:W-:Y:S01]  /*2760*/  ISETP.LT.U32.AND P0, PT, R68, 0x40, P0 ;  /* 0x000000404400780c */ /* 0x000fe20000701070 */
[----:B------:R-:W-:Y:S01]  /*2770*/  ULOP3.LUT UR9, UR9, 0x1, URZ, 0xc0, !UPT ;  /* 0x0000000109097892 */ /* 0x000fe2000f8ec0ff */
[----:B------:R-:W-:Y:S01]  /*2780*/  LOP3.LUT R5, R5, 0x2000, R0, 0xf8, !PT ;  /* 0x0000200005057812 */ /* 0x000fe200078ef800 */
[----:B------:R-:W-:Y:S01]  /*2790*/  UMOV UR6, UR7 ;  /* 0x0000000700067c82 */ /* 0x000fe20008000000 */
[----:B------:R-:W-:Y:S01]  /*27a0*/  LOP3.LUT R2, R2, 0x70, R3, 0xf8, !PT ;  /* 0x0000007002027812 */ /* 0x000fe200078ef803 */
[----:B------:R-:W-:-:S03]  /*27b0*/  ULEA UR5, UR9, UR12, 0x6 ;  /* 0x0000000c09057291 */ /* 0x000fc6000f8e30ff */
[----:B------:R-:W-:Y:S02]  /*27c0*/  LOP3.LUT R0, R5, R2, RZ, 0xfc, !PT ;  /* 0x0000000205007212 */ /* 0x000fe400078efcff */
[----:B------:R-:W-:Y:S01]  /*27d0*/  LDTM.16dp32bit_t0_t15.x64 R4, tmem[UR4] ;  /* 0x00000004000479ee */ /* 0x000fe20008b00000 */
[----:B------:R-:W3:Y:S01]  /*27e0*/  LDTM.16dp32bit_t16_t31.x64 R4, tmem[UR4+0x40] ;  /* 0x00004004000479ee */ /* 0x000ee20008b20000 */
[----:B------:R-:W-:Y:S01]  /*27f0*/  NOP ;  /* 0x0000000000007918 */ /* 0x000fe20000000000 */
[C---:B------:R-:W-:Y:S01]  /*2800*/  LOP3.LUT R2, R0.reuse, 0x10, RZ, 0x3c, !PT ;  /* 0x0000001000027812 */ /* 0x040fe200078e3cff */
[----:B------:R-:W-:Y:S01]  /*2810*/  ULEA UR4, UR9, UR8, 0xd ;  /* 0x0000000809047291 */ /* 0x000fe2000f8e68ff */
[----:B------:R-:W-:Y:S01]  /*2820*/  LOP3.LUT R3, R0, 0x20, RZ, 0x3c, !PT ;  /* 0x0000002000037812 */ /* 0x000fe200078e3cff */
[----:B---3--:R-:W-:Y:S01]  /*2830*/  VOTEU.ANY UP1, P0 ;  /* 0x0000000000ff7886 */ /* 0x008fe20000020100 */
[----:B------:R-:W-:Y:S01]  /*2840*/  VOTEU.ANY UP0, P0 ;  /* 0x0000000000ff7886 */ /* 0x000fe20000000100 */
[----:B------:R-:W-:-:S02]  /*2850*/  F2FP.BF16.F32.PACK_AB R4, R5, R4 ;  /* 0x000000040504723e */ /* 0x000fc400000010ff */
[----:B------:R-:W-:Y:S02]  /*2860*/  F2FP.BF16.F32.PACK_AB R5, R7, R6 ;  /* 0x000000060705723e */ /* 0x000fe400000010ff */
[----:B------:R-:W-:Y:S02]  /*2870*/  F2FP.BF16.F32.PACK_AB R12, R13, R12 ;  /* 0x0000000c0d0c723e */ /* 0x000fe400000010ff */
[----:B------:R-:W-:Y:S02]  /*2880*/  F2FP.BF16.F32.PACK_AB R6, R9, R8 ;  /* 0x000000080906723e */ /* 0x000fe400000010ff */
[----:B------:R-:W-:Y:S02]  /*2890*/  F2FP.BF16.F32.PACK_AB R7, R11, R10 ;  /* 0x0000000a0b07723e */ /* 0x000fe400000010ff */
[----:B------:R-:W-:Y:S02]  /*28a0*/  F2FP.BF16.F32.PACK_AB R13, R15, R14 ;  /* 0x0000000e0f0d723e */ /* 0x000fe400000010ff */
[----:B------:R-:W-:Y:S01]  /*28b0*/  F2FP.BF16.F32.PACK_AB R20, R21, R20 ;  /* 0x000000141514723e */ /* 0x000fe200000010ff */
[----:B--2---:R2:W-:Y:S01]  /*28c0*/  STS.128 [R0+UR8], R4 ;  /* 0x0000000400007988 */ /* 0x0045e20008000c08 */
[----:B------:R-:W-:-:S02]  /*28d0*/  F2FP.BF16.F32.PACK_AB R14, R17, R16 ;  /* 0x00000010110e723e */ /* 0x000fc400000010ff */
[----:B------:R-:W-:Y:S02]  /*28e0*/  F2FP.BF16.F32.PACK_AB R15, R19, R18 ;  /* 0x00000012130f723e */ /* 0x000fe400000010ff */
[----:B------:R-:W-:Y:S02]  /*28f0*/  F2FP.BF16.F32.PACK_AB R21, R23, R22 ;  /* 0x000000161715723e */ /* 0x000fe400000010ff */
[----:B------:R-:W-:Y:S01]  /*2900*/  F2FP.BF16.F32.PACK_AB R28, R29, R28 ;  /* 0x0000001c1d1c723e */ /* 0x000fe200000010ff */
[----:B------:R2:W-:Y:S01]  /*2910*/  STS.128 [R2+UR8], R12 ;  /* 0x0000000c02007988 */ /* 0x0005e20008000c08 */
[----:B------:R-:W-:Y:S02]  /*2920*/  F2FP.BF16.F32.PACK_AB R22, R25, R24 ;  /* 0x000000181916723e */ /* 0x000fe400000010ff */
[----:B------:R-:W-:Y:S02]  /*2930*/  F2FP.BF16.F32.PACK_AB R23, R27, R26 ;  /* 0x0000001a1b17723e */ /* 0x000fe400000010ff */
[----:B------:R-:W-:-:S02]  /*2940*/  F2FP.BF16.F32.PACK_AB R29, R31, R30 ;  /* 0x0000001e1f1d723e */ /* 0x000fc400000010ff */
[----:B------:R-:W-:Y:S01]  /*2950*/  F2FP.BF16.F32.PACK_AB R36, R37, R36 ;  /* 0x000000242524723e */ /* 0x000fe200000010ff */
[----:B------:R2:W-:Y:S01]  /*2960*/  STS.128 [R3+UR8], R20 ;  /* 0x0000001403007988 */ /* 0x0005e20008000c08 */
[----:B------:R-:W-:Y:S02]  /*2970*/  F2FP.BF16.F32.PACK_AB R30, R33, R32 ;  /* 0x00000020211e723e */ /* 0x000fe400000010ff */
[----:B------:R-:W-:Y:S02]  /*2980*/  F2FP.BF16.F32.PACK_AB R31, R35, R34 ;  /* 0x00000022231f723e */ /* 0x000fe400000010ff */
[----:B------:R-:W-:Y:S02]  /*2990*/  F2FP.BF16.F32.PACK_AB R37, R39, R38 ;  /* 0x000000262725723e */ /* 0x000fe400000010ff */
[----:B------:R-:W-:Y:S02]  /*29a0*/  F2FP.BF16.F32.PACK_AB R44, R45, R44 ;  /* 0x0000002c2d2c723e */ /* 0x000fe400000010ff */
[----:B------:R-:W-:-:S02]  /*29b0*/  LOP3.LUT R8, R0, 0x30, RZ, 0x3c, !PT ;  /* 0x0000003000087812 */ /* 0x000fc400078e3cff */
[----:B------:R-:W-:Y:S02]  /*29c0*/  F2FP.BF16.F32.PACK_AB R38, R41, R40 ;  /* 0x000000282926723e */ /* 0x000fe400000010ff */
[----:B------:R-:W-:Y:S01]  /*29d0*/  F2FP.BF16.F32.PACK_AB R39, R43, R42 ;  /* 0x0000002a2b27723e */ /* 0x000fe200000010ff */
[----:B------:R2:W-:Y:S01]  /*29e0*/  STS.128 [R8+UR8], R28 ;  /* 0x0000001c08007988 */ /* 0x0005e20008000c08 */
[----:B------:R-:W-:Y:S02]  /*29f0*/  F2FP.BF16.F32.PACK_AB R45, R47, R46 ;  /* 0x0000002e2f2d723e */ /* 0x000fe400000010ff */
[----:B------:R-:W-:Y:S02]  /*2a00*/  F2FP.BF16.F32.PACK_AB R52, R53, R52 ;  /* 0x000000343534723e */ /* 0x000fe400000010ff */
[----:B------:R-:W-:Y:S02]  /*2a10*/  LOP3.LUT R9, R0, 0x40, RZ, 0x3c, !PT ;  /* 0x0000004000097812 */ /* 0x000fe400078e3cff */
[----:B------:R-:W-:-:S02]  /*2a20*/  F2FP.BF16.F32.PACK_AB R46, R49, R48 ;  /* 0x00000030312e723e */ /* 0x000fc400000010ff */
[----:B------:R-:W-:Y:S01]  /*2a30*/  F2FP.BF16.F32.PACK_AB R47, R51, R50 ;  /* 0x00000032332f723e */ /* 0x000fe200000010ff */
[----:B------:R2:W-:Y:S01]  /*2a40*/  STS.128 [R9+UR8], R36 ;  /* 0x0000002409007988 */ /* 0x0005e20008000c08 */
[----:B------:R-:W-:Y:S02]  /*2a50*/  F2FP.BF16.F32.PACK_AB R53, R55, R54 ;  /* 0x000000363735723e */ /* 0x000fe400000010ff */
[----:B------:R-:W-:Y:S02]  /*2a60*/  F2FP.BF16.F32.PACK_AB R60, R61, R60 ;  /* 0x0000003c3d3c723e */ /* 0x000fe400000010ff */
[----:B------:R-:W-:Y:S02]  /*2a70*/  LOP3.LUT R10, R0, 0x50, RZ, 0x3c, !PT ;  /* 0x00000050000a7812 */ /* 0x000fe400078e3cff */
[----:B------:R-:W-:Y:S02]  /*2a80*/  F2FP.BF16.F32.PACK_AB R54, R57, R56 ;  /* 0x000000383936723e */ /* 0x000fe400000010ff */
[----:B------:R-:W-:Y:S01]  /*2a90*/  F2FP.BF16.F32.PACK_AB R55, R59, R58 ;  /* 0x0000003a3b37723e */ /* 0x000fe200000010ff */
[----:B------:R2:W-:Y:S01]  /*2aa0*/  STS.128 [R10+UR8], R44 ;  /* 0x0000002c0a007988 */ /* 0x0005e20008000c08 */
[----:B------:R-:W-:-:S02]  /*2ab0*/  F2FP.BF16.F32.PACK_AB R61, R63, R62 ;  /* 0x0000003e3f3d723e */ /* 0x000fc400000010ff */
[C---:B------:R-:W-:Y:S02]  /*2ac0*/  LOP3.LUT R11, R0.reuse, 0x60, RZ, 0x3c, !PT ;  /* 0x00000060000b7812 */ /* 0x040fe400078e3cff */
[----:B------:R-:W-:Y:S02]  /*2ad0*/  F2FP.BF16.F32.PACK_AB R62, R65, R64 ;  /* 0x00000040413e723e */ /* 0x000fe400000010ff */
[----:B------:R-:W-:Y:S01]  /*2ae0*/  F2FP.BF16.F32.PACK_AB R63, R67, R66 ;  /* 0x00000042433f723e */ /* 0x000fe200000010ff */
[----:B------:R2:W-:Y:S01]  /*2af0*/  STS.128 [R11+UR8], R52 ;  /* 0x000000340b007988 */ /* 0x0005e20008000c08 */
[----:B------:R-:W-:-:S05]  /*2b00*/  LOP3.LUT R16, R0, 0x70, RZ, 0x3c, !PT ;  /* 0x0000007000107812 */ /* 0x000fca00078e3cff */
[----:B------:R2:W-:Y:S01]  /*2b10*/  STS.128 [R16+UR8], R60 ;  /* 0x0000003c10007988 */ /* 0x0005e20008000c08 */
[----:B------:R3:W-:Y:S06]  /*2b20*/  MEMBAR.ALL.CTA ;  /* 0x0000000000007992 */ /* 0x0007ec0000008000 */
[----:B---3--:R-:W3:Y:S02]  /*2b30*/  FENCE.VIEW.ASYNC.S ;  /* 0x00000000000073c6 */ /* 0x008ee40000000000 */
[----:B---3--:R-:W-:Y:S06]  /*2b40*/  BAR.SYNC.DEFER_BLOCKING 0x0 ;  /* 0x0000000000007b1d */ /* 0x008fec0000010000 */
[----:B------:R2:W-:Y:S01]  /*2b50*/  @UP1 UTMASTG.2D [UR4], [UR10] ;  /* 0x000000040a0013b5 */ /* 0x0005e20008008000 */
[----:B------:R0:W-:Y:S01]  /*2b60*/  UTMACMDFLUSH ;  /* 0x00000000000079b7 */ /* 0x0001e20000000000 */
[----:B------:R-:W-:-:S04]  /*2b70*/  DEPBAR.LE SB0, 0x0 ;  /* 0x000080000000791a */ /* 0x000fc80000000000 */
[----:B------:R-:W-:Y:S08]  /*2b80*/  BAR.SYNC.DEFER_BLOCKING 0x0 ;  /* 0x0000000000007b1d */ /* 0x000ff00000010000 */
[----:B------:R-:W-:Y:S06]  /*2b90*/  BAR.SYNC.DEFER_BLOCKING 0x0 ;  /* 0x0000000000007b1d */ /* 0x000fec0000010000 */
[----:B--2---:R-:W-:Y:S05]  /*2ba0*/  @P2 BRA `(.L_x_75) ;  /* 0x0000000000a02947 */ /* 0x004fea0003800000 */
[----:B------:R-:W2:Y:S01]  /*2bb0*/  S2UR UR5, SR_CgaCtaId ;  /* 0x00000000000579c3 */ /* 0x000ea20000008800 */
[----:B------:R-:W-:Y:S01]  /*2bc0*/  NOP ;  /* 0x0000000000007918 */ /* 0x000fe20000000000 */
[----:B------:R-:W-:Y:S01]  /*2bd0*/  UMOV UR4, 0x50 ;  /* 0x0000005000047882 */ /* 0x000fe20000000000 */
[----:B------:R-:W-:Y:S02]  /*2be0*/  IMAD.U32 R0, RZ, RZ, UR24 ;  /* 0x00000018ff007e24 */ /* 0x000fe4000f8e00ff */
[----:B------:R-:W-:Y:S02]  /*2bf0*/  IMAD.MOV.U32 R3, RZ, RZ, 0xf ;  /* 0x0000000fff037424 */ /* 0x000fe400078e00ff */
[----:B------:R-:W-:Y:S01]  /*2c00*/  IMAD.MOV.U32 R7, RZ, RZ, 0x1 ;  /* 0x00000001ff077424 */ /* 0x000fe200078e00ff */
[----:B------:R-:W-:-:S04]  /*2c10*/  LOP3.LUT R0, R0, 0xffff, RZ, 0xc0, !PT ;  /* 0x0000ffff00007812 */ /* 0x000fc800078ec0ff */
[----:B------:R-:W-:-:S05]  /*2c20*/  SHF.R.U32.HI R0, RZ, 0x5, R0 ;  /* 0x00000005ff007819 */ /* 0x000fca0000011600 */
[----:B------:R-:W-:Y:S01]  /*2c30*/  VIADD R2, R0, 0x10 ;  /* 0x0000001000027836 */ /* 0x000fe20000000000 */
[----:B------:R-:W-:Y:S01]  /*2c40*/  SHF.L.U32 R0, R3, R0, RZ ;  /* 0x0000000003007219 */ /* 0x000fe200000006ff */
[----:B--2---:R-:W-:-:S03]  /*2c50*/  ULEA UR6, UR5, UR4, 0x18 ;  /* 0x0000000405067291 */ /* 0x004fc6000f8ec0ff */
[----:B------:R-:W-:-:S04]  /*2c60*/  SHF.L.U32 R3, R7, R2, RZ ;  /* 0x0000000207037219 */ /* 0x000fc800000006ff */
[----:B------:R-:W-:Y:S02]  /*2c70*/  LOP3.LUT R0, R3, R0, RZ, 0xfc, !PT ;  /* 0x0000000003007212 */ /* 0x000fe400078efcff */
[----:B------:R-:W2:Y:S02]  /*2c80*/  LDS R5, [UR6] ;  /* 0x00000006ff057984 */ /* 0x000ea40008000800 */
[C---:B------:R-:W-:Y:S02]  /*2c90*/  LOP3.LUT R2, R0.reuse, 0xffff, RZ, 0xc0, !PT ;  /* 0x0000ffff00027812 */ /* 0x040fe400078ec0ff */
[----:B--2---:R-:W-:-:S04]  /*2ca0*/  LOP3.LUT R3, R0, 0xffff, R5, 0x80, !PT ;  /* 0x0000ffff00037812 */ /* 0x004fc800078e8005 */
[----:B------:R-:W-:-:S13]  /*2cb0*/  ISETP.NE.AND P0, PT, R3, R2, PT ;  /* 0x000000020300720c */ /* 0x000fda0003f05270 */
[----:B------:R-:W-:Y:S05]  /*2cc0*/  @P0 BRA `(.L_x_76) ;  /* 0x0000000000500947 */ /* 0x000fea0003800000 */
[----:B------:R-:W-:Y:S02]  /*2cd0*/  SHF.R.U32.HI R5, RZ, 0x10, R5 ;  /* 0x00000010ff057819 */ /* 0x000fe40000011605 */
[----:B------:R-:W-:-:S04]  /*2ce0*/  SHF.R.U32.HI R2, RZ, 0x10, R0 ;  /* 0x00000010ff027819 */ /* 0x000fc80000011600 */
[----:B------:R-:W-:-:S04]  /*2cf0*/  LOP3.LUT R5, R5, R2, RZ, 0xc0, !PT ;  /* 0x0000000205057212 */ /* 0x000fc800078ec0ff */
[----:B------:R-:W-:-:S13]  /*2d00*/  ISETP.NE.AND P0, PT, R5, R2, PT ;  /* 0x000000020500720c */ /* 0x000fda0003f05270 */
[----:B------:R-:W-:Y:S05]  /*2d10*/  @P0 BRA `(.L_x_77) ;  /* 0x0000000000300947 */ /* 0x000fea0003800000 */
[----:B------:R-:W-:Y:S01]  /*2d20*/  R2UR UR4, R0 ;  /* 0x00000000000472ca */ /* 0x000fe200000e0000 */
[----:B------:R-:W-:Y:S01]  /*2d30*/  VOTEU.ANY UR5, UPT, PT ;  /* 0x0000000000057886 */ /* 0x000fe200038e0100 */
[----:B------:R-:W2:Y:S01]  /*2d40*/  S2R R0, SR_LANEID ;  /* 0x0000000000007919 */ /* 0x000ea20000000000 */
[----:B------:R-:W-:-:S10]  /*2d50*/  UFLO.U32 UR5, UR5 ;  /* 0x00000005000572bd */ /* 0x000fd400080e0000 */
[----:B------:R-:W-:-:S06]  /*2d60*/  ULOP3.LUT UR4, URZ, UR4, URZ, 0x33, !UPT ;  /* 0x00000004ff047292 */ /* 0x000fcc000f8e33ff */
[----:B------:R-:W-:-:S04]  /*2d70*/  IMAD.U32 R2, RZ, RZ, UR4 ;  /* 0x00000004ff027e24 */ /* 0x000fc8000f8e00ff */
[----:B------:R-:W3:Y:S02]  /*2d80*/  REDUX UR7, R2 ;  /* 0x00000000020773c4 */ /* 0x000ee40000000000 */
[----:B------:R4:W-:Y:S01]  /*2d90*/  UTCATOMSWS.AND URZ, UR4 ;  /* 0x0000000400ff79e3 */ /* 0x0009e20008000000 */
[----:B--2---:R-:W-:Y:S01]  /*2da0*/  ISETP.EQ.U32.AND P0, PT, R0, UR5, PT ;  /* 0x0000000500007c0c */ /* 0x004fe2000bf02070 */
[----:B---3--:R-:W-:-:S12]  /*2db0*/  IMAD.U32 R0, RZ, RZ, UR7 ;  /* 0x00000007ff007e24 */ /* 0x008fd8000f8e00ff */
[----:B------:R4:W-:Y:S01]  /*2dc0*/  @P0 ATOMS.AND RZ, [UR6], R0 ;  /* 0x00000000ffff098c */ /* 0x0009e2000a800006 */
[----:B------:R-:W-:Y:S05]  /*2dd0*/  BRA `(.L_x_75) ;  /* 0x0000000000147947 */ /* 0x000fea0003800000 */
.L_x_77:
[----:B------:R-:W-:-:S07]  /*2de0*/  MOV R2, 0x2e00 ;  /* 0x00002e0000027802 */ /* 0x000fce0000000f00 */
[----:B-1----:R-:W-:Y:S05]  /*2df0*/  CALL.REL.NOINC `($__internal_0_$__cuda_sm10x_tcgen05_guardrail_trap_col_being_dealloced_not_returned_by_alloc) ;  /* 0x0000000000447944 */ /* 0x002fea0003c00000 */
[----:B------:R-:W-:Y:S05]  /*2e00*/  BRA `(.L_x_75) ;  /* 0x0000000000087947 */ /* 0x000fea0003800000 */
.L_x_76:
[----:B------:R-:W-:-:S07]  /*2e10*/  MOV R2, 0x2e30 ;  /* 0x00002e3000027802 */ /* 0x000fce0000000f00 */
[----:B-1----:R-:W-:Y:S05]  /*2e20*/  CALL.REL.NOINC `($__internal_2_$__cuda_sm10x_tcgen05_guardrail_trap_unallocated_columns_being_dealloced) ;  /* 0x0000000000507944 */ /* 0x002fea0003c00000 */
.L_x_75:
[----:B------:R-:W-:Y:S01]  /*2e30*/  NOP ;  /* 0x0000000000007918 */ /* 0x000fe20000000000 */
[----:B----4-:R-:W-:Y:S05]  /*2e40*/  EXIT ;  /* 0x000000000000794d */ /* 0x010fea0003800000 */
.L_x_60:
[----:B------:R-:W2:Y:S02]  /*2e50*/  SYNCS.PHASECHK.TRANS64.TRYWAIT P0, [UR8+0x18000], RZ ;  /* 0x018000ffff0075a7 */ /* 0x000ea40008001108 */
[----:B--2---:R-:W-:Y:S05]  /*2e60*/  @!P0 BRA `(.L_x_60) ;  /* 0xfffffffc00f88947 */ /* 0x004fea000383ffff */
[----:B------:R-:W-:Y:S05]  /*2e70*/  BRA `(.L_x_78) ;  /* 0xffffffec00987947 */ /* 0x000fea000383ffff */
.L_x_62:
[----:B------:R-:W2:Y:S02]  /*2e80*/  SYNCS.PHASECHK.TRANS64.TRYWAIT P1, [UR8+0x18020], RZ ;  /* 0x018020ffff0075a7 */ /* 0x000ea40008021108 */
[----:B--2---:R-:W-:Y:S05]  /*2e90*/  @!P1 BRA `(.L_x_62) ;  /* 0xfffffffc00f89947 */ /* 0x004fea000383ffff */
[----:B------:R-:W-:Y:S05]  /*2ea0*/  BRA `(.L_x_79) ;  /* 0xfffffff000387947 */ /* 0x000fea000383ffff */
.L_x_63:
[----:B------:R-:W3:Y:S02]  /*2eb0*/  SYNCS.PHASECHK.TRANS64.TRYWAIT P0, [UR17+0x18000], R3 ;  /* 0x01800003ff0075a7 */ /* 0x000ee40008001111 */
[----:B---3--:R-:W-:Y:S05]  /*2ec0*/  @!P0 BRA `(.L_x_63) ;  /* 0xfffffffc00f88947 */ /* 0x008fea000383ffff */
[----:B------:R-:W-:Y:S05]  /*2ed0*/  BRA `(.L_x_80) ;  /* 0xfffffff000c07947 */ /* 0x000fea000383ffff */
.L_x_65:
[----:B------:R-:W3:Y:S02]  /*2ee0*/  SYNCS.PHASECHK.TRANS64.TRYWAIT P0, [UR17+0x18020], R3 ;  /* 0x01802003ff0075a7 */ /* 0x000ee40008001111 */
[----:B---3--:R-:W-:Y:S05]  /*2ef0*/  @!P0 BRA `(.L_x_65) ;  /* 0xfffffffc00f88947 */ /* 0x008fea000383ffff */
[----:B------:R-:W-:Y:S05]  /*2f00*/  BRA `(.L_x_81) ;  /* 0xfffffff4006c7947 */ /* 0x000fea000383ffff */
        .weak           $__internal_0_$__cuda_sm10x_tcgen05_guardrail_trap_col_being_dealloced_not_returned_by_alloc
        .type           $__internal_0_$__cuda_sm10x_tcgen05_guardrail_trap_col_being_dealloced_not_returned_by_alloc,@function
        .size           $__internal_0_$__cuda_sm10x_tcgen05_guardrail_trap_col_being_dealloced_not_returned_by_alloc,($__internal_1_$__cuda_sm10x_tcgen05_guardrail_trap_phase_invalid_during_alloc - $__internal_0_$__cuda_sm10x_tcgen05_guardrail_trap_col_being_dealloced_not_returned_by_alloc)
$__internal_0_$__cuda_sm10x_tcgen05_guardrail_trap_col_being_dealloced_not_returned_by_alloc:
[----:B------:R-:W-:Y:S05]  /*2f10*/  BPT.TRAP 0x1 ;  /* 0x000000040000795c */ /* 0x000fea0000300000 */
[----:B------:R-:W-:-:S04]  /*2f20*/  IMAD.MOV.U32 R3, RZ, RZ, 0x0 ;  /* 0x00000000ff037424 */ /* 0x000fc800078e00ff */
[----:B------:R-:W-:Y:S05]  /*2f30*/  RET.REL.NODEC R2 `(gluon_tcgen05) ;  /* 0xffffffd002307950 */ /* 0x000fea0003c3ffff */
        .weak           $__internal_1_$__cuda_sm10x_tcgen05_guardrail_trap_phase_invalid_during_alloc
        .type           $__internal_1_$__cuda_sm10x_tcgen05_guardrail_trap_phase_invalid_during_alloc,@function
        .size           $__internal_1_$__cuda_sm10x_tcgen05_guardrail_trap_phase_invalid_during_alloc,($__internal_2_$__cuda_sm10x_tcgen05_guardrail_trap_unallocated_columns_being_dealloced - $__internal_1_$__cuda_sm10x_tcgen05_guardrail_trap_phase_invalid_during_alloc)
$__internal_1_$__cuda_sm10x_tcgen05_guardrail_trap_phase_invalid_during_alloc:
[----:B------:R-:W-:Y:S05]  /*2f40*/  BPT.TRAP 0x1 ;  /* 0x000000040000795c */ /* 0x000fea0000300000 */
[----:B------:R-:W-:-:S04]  /*2f50*/  IMAD.MOV.U32 R3, RZ, RZ, 0x0 ;  /* 0x00000000ff037424 */ /* 0x000fc800078e00ff */
[----:B------:R-:W-:Y:S05]  /*2f60*/  RET.REL.NODEC R2 `(gluon_tcgen05) ;  /* 0xffffffd002247950 */ /* 0x000fea0003c3ffff */
        .weak           $__internal_2_$__cuda_sm10x_tcgen05_guardrail_trap_unallocated_columns_being_dealloced
        .type           $__internal_2_$__cuda_sm10x_tcgen05_guardrail_trap_unallocated_columns_being_dealloced,@function
        .size           $__internal_2_$__cuda_sm10x_tcgen05_guardrail_trap_unallocated_columns_being_dealloced,(.L_x_85 - $__internal_2_$__cuda_sm10x_tcgen05_guardrail_trap_unallocated_columns_being_dealloced)
$__internal_2_$__cuda_sm10x_tcgen05_guardrail_trap_unallocated_columns_being_dealloced:
[----:B------:R-:W-:Y:S05]  /*2f70*/  BPT.TRAP 0x1 ;  /* 0x000000040000795c */ /* 0x000fea0000300000 */
[----:B------:R-:W-:-:S04]  /*2f80*/  IMAD.MOV.U32 R3, RZ, RZ, 0x0 ;  /* 0x00000000ff037424 */ /* 0x000fc800078e00ff */
[----:B------:R-:W-:Y:S05]  /*2f90*/  RET.REL.NODEC R2 `(gluon_tcgen05) ;  /* 0xffffffd002187950 */ /* 0x000fea0003c3ffff */
.L_x_82:
[----:B------:R-:W-:-:S00]  /*2fa0*/  BRA `(.L_x_82) ;  /* 0xfffffffc00fc7947 */ /* 0x000fc0000383ffff */
[----:B------:R-:W-:-:S00]  /*2fb0*/  NOP ;  /* 0x0000000000007918 */ /* 0x000fc00000000000 */
        /* <DEDUP_REMOVED lines=12> */
.L_x_85:


//--------------------- .nv.shared.gluon_tcgen05  --------------------------
	.section	.nv.shared.gluon_tcgen05,"aw",@nobits
	.sectionflags	@""
	.align	16
	.zero		1024


//--------------------- .nv.shared.reserved.0     --------------------------
	.section	.nv.shared.reserved.0,"aw",@nobits
	.align	8
	.weak		__nv_reservedSMEM_offset_0_alias
	.size		__nv_reservedSMEM_offset_0_alias, 0, 64
	.other		__nv_reservedSMEM_offset_0_alias,@"STO_CUDA_RESERVED_SHARED STV_DEFAULT"
__nv_reservedSMEM_offset_0_alias:
	.zero		0
.nv.shared.reserved.0:
	.zero		64
	.weak		__nv_reservedSMEM_allocation_phase
	.type		__nv_reservedSMEM_allocation_phase,@object
	.size		__nv_reservedSMEM_allocation_phase,(.L_0 - __nv_reservedSMEM_allocation_phase)
__nv_reservedSMEM_allocation_phase:
	.zero		1
.L_0:
	.zero		7
	.weak		__nv_reservedSMEM_devtool_atexit_pc
	.type		__nv_reservedSMEM_devtool_atexit_pc,@object
	.size		__nv_reservedSMEM_devtool_atexit_pc,(__nv_reservedSMEM_allocation_mask - __nv_reservedSMEM_devtool_atexit_pc)
__nv_reservedSMEM_devtool_atexit_pc:
	.zero		8
	.weak		__nv_reservedSMEM_allocation_mask
	.type		__nv_reservedSMEM_allocation_mask,@object
	.size		__nv_reservedSMEM_allocation_mask,(.L_2 - __nv_reservedSMEM_allocation_mask)
__nv_reservedSMEM_allocation_mask:
	.zero		4
.L_2:


//--------------------- .nv.constant0.gluon_tcgen05 --------------------------
	.section	.nv.constant0.gluon_tcgen05,"a",@progbits
	.sectionflags	@""
	.align	4
.nv.constant0.gluon_tcgen05:
	.zero		976


//--------------------- SYMBOLS --------------------------

	.type		.nv.reservedSmem.offset0,@object
	.size		.nv.reservedSmem.offset0,0x4
	.type		.nv.reservedSmem.cap,@object
	.size		.nv.reservedSmem.cap,0x4
